//
// Generated by NVIDIA NVVM Compiler
//
// Compiler Build ID: CL-36424714
// Cuda compilation tools, release 13.0, V13.0.88
// Based on NVVM 20.0.0
//

.version 9.0
.target sm_100
.address_size 64

	// .globl	_Z22compute_matches_kernelPciiiiS_iPi
// _ZZ22compute_matches_kernelPciiiiS_iPiE6column has been demoted
.extern .shared .align 16 .b8 sdata[];

.visible .entry _Z22compute_matches_kernelPciiiiS_iPi(
	.param .u64 .ptr .align 1 _Z22compute_matches_kernelPciiiiS_iPi_param_0,
	.param .u32 _Z22compute_matches_kernelPciiiiS_iPi_param_1,
	.param .u32 _Z22compute_matches_kernelPciiiiS_iPi_param_2,
	.param .u32 _Z22compute_matches_kernelPciiiiS_iPi_param_3,
	.param .u32 _Z22compute_matches_kernelPciiiiS_iPi_param_4,
	.param .u64 .ptr .align 1 _Z22compute_matches_kernelPciiiiS_iPi_param_5,
	.param .u32 _Z22compute_matches_kernelPciiiiS_iPi_param_6,
	.param .u64 .ptr .align 1 _Z22compute_matches_kernelPciiiiS_iPi_param_7
)
{
	.reg .pred 	%p<41>;
	.reg .b16 	%rs<23>;
	.reg .b32 	%r<205>;
	.reg .b64 	%rd<26>;
	// demoted variable
	.shared .align 4 .b8 _ZZ22compute_matches_kernelPciiiiS_iPiE6column[16384];
	ld.param.u64 	%rd6, [_Z22compute_matches_kernelPciiiiS_iPi_param_0];
	ld.param.u32 	%r78, [_Z22compute_matches_kernelPciiiiS_iPi_param_1];
	ld.param.u32 	%r74, [_Z22compute_matches_kernelPciiiiS_iPi_param_2];
	ld.param.u32 	%r75, [_Z22compute_matches_kernelPciiiiS_iPi_param_3];
	ld.param.u64 	%rd8, [_Z22compute_matches_kernelPciiiiS_iPi_param_5];
	cvta.to.global.u64 	%rd1, %rd8;
	mov.u32 	%r1, %tid.x;
	mov.u32 	%r2, %ntid.x;
	mov.u32 	%r79, %ctaid.x;
	mad.lo.s32 	%r80, %r79, %r2, %r1;
	add.s32 	%r185, %r80, %r78;
	setp.ge.s32 	%p1, %r185, %r74;
	@%p1 bra 	$L__BB0_50;
	shl.b32 	%r81, %r1, 6;
	mov.u32 	%r82, _ZZ22compute_matches_kernelPciiiiS_iPiE6column;
	add.s32 	%r4, %r82, %r81;
	mov.u32 	%r83, %nctaid.x;
	mul.lo.s32 	%r5, %r2, %r83;
	sub.s32 	%r184, %r75, %r185;
	add.s32 	%r7, %r4, 32;
	cvta.to.global.u64 	%rd2, %rd6;
$L__BB0_2:
	ld.param.u32 	%r182, [_Z22compute_matches_kernelPciiiiS_iPi_param_4];
	min.s32 	%r84, %r182, %r184;
	add.s32 	%r85, %r84, 1;
	max.u32 	%r10, %r85, 2;
	add.s32 	%r11, %r10, -1;
	add.s32 	%r12, %r10, -2;
	sub.s32 	%r86, %r75, %r185;
	min.s32 	%r13, %r86, %r182;
	cvt.s64.s32 	%rd3, %r185;
	setp.eq.s32 	%p2, %r13, 0;
	@%p2 bra 	$L__BB0_47;
	setp.lt.u32 	%p3, %r12, 15;
	mov.b32 	%r187, 1;
	@%p3 bra 	$L__BB0_7;
	and.b32  	%r14, %r11, -16;
	mov.b32 	%r190, 0;
	mov.u32 	%r189, %r7;
$L__BB0_5:
	.pragma "nounroll";
	add.s32 	%r89, %r190, 1;
	st.shared.u32 	[%r189+-28], %r89;
	add.s32 	%r90, %r190, 2;
	st.shared.u32 	[%r189+-24], %r90;
	add.s32 	%r91, %r190, 3;
	st.shared.u32 	[%r189+-20], %r91;
	add.s32 	%r92, %r190, 4;
	st.shared.u32 	[%r189+-16], %r92;
	add.s32 	%r93, %r190, 5;
	st.shared.u32 	[%r189+-12], %r93;
	add.s32 	%r94, %r190, 6;
	st.shared.u32 	[%r189+-8], %r94;
	add.s32 	%r95, %r190, 7;
	st.shared.u32 	[%r189+-4], %r95;
	add.s32 	%r96, %r190, 8;
	st.shared.u32 	[%r189], %r96;
	add.s32 	%r97, %r190, 9;
	st.shared.u32 	[%r189+4], %r97;
	add.s32 	%r98, %r190, 10;
	st.shared.u32 	[%r189+8], %r98;
	add.s32 	%r99, %r190, 11;
	st.shared.u32 	[%r189+12], %r99;
	add.s32 	%r100, %r190, 12;
	st.shared.u32 	[%r189+16], %r100;
	add.s32 	%r101, %r190, 13;
	st.shared.u32 	[%r189+20], %r101;
	add.s32 	%r102, %r190, 14;
	st.shared.u32 	[%r189+24], %r102;
	add.s32 	%r103, %r190, 15;
	st.shared.u32 	[%r189+28], %r103;
	add.s32 	%r190, %r190, 16;
	st.shared.u32 	[%r189+32], %r190;
	add.s32 	%r189, %r189, 64;
	setp.eq.s32 	%p4, %r190, %r14;
	@%p4 bra 	$L__BB0_6;
	bra.uni 	$L__BB0_5;
$L__BB0_6:
	add.s32 	%r187, %r190, 1;
$L__BB0_7:
	and.b32  	%r104, %r11, 15;
	setp.eq.s32 	%p5, %r104, 0;
	@%p5 bra 	$L__BB0_17;
	add.s32 	%r17, %r10, 15;
	and.b32  	%r105, %r17, 15;
	add.s32 	%r106, %r105, -1;
	setp.lt.u32 	%p6, %r106, 7;
	@%p6 bra 	$L__BB0_10;
	shl.b32 	%r107, %r187, 2;
	add.s32 	%r108, %r4, %r107;
	st.shared.u32 	[%r108], %r187;
	add.s32 	%r109, %r187, 1;
	st.shared.u32 	[%r108+4], %r109;
	add.s32 	%r110, %r187, 2;
	st.shared.u32 	[%r108+8], %r110;
	add.s32 	%r111, %r187, 3;
	st.shared.u32 	[%r108+12], %r111;
	add.s32 	%r112, %r187, 4;
	st.shared.u32 	[%r108+16], %r112;
	add.s32 	%r113, %r187, 5;
	st.shared.u32 	[%r108+20], %r113;
	add.s32 	%r114, %r187, 6;
	st.shared.u32 	[%r108+24], %r114;
	add.s32 	%r115, %r187, 7;
	st.shared.u32 	[%r108+28], %r115;
	add.s32 	%r187, %r187, 8;
$L__BB0_10:
	and.b32  	%r116, %r17, 7;
	setp.eq.s32 	%p7, %r116, 0;
	@%p7 bra 	$L__BB0_17;
	add.s32 	%r117, %r10, 7;
	and.b32  	%r20, %r117, 3;
	and.b32  	%r118, %r117, 7;
	add.s32 	%r119, %r118, -1;
	setp.lt.u32 	%p8, %r119, 3;
	@%p8 bra 	$L__BB0_13;
	shl.b32 	%r120, %r187, 2;
	add.s32 	%r121, %r4, %r120;
	st.shared.u32 	[%r121], %r187;
	add.s32 	%r122, %r187, 1;
	st.shared.u32 	[%r121+4], %r122;
	add.s32 	%r123, %r187, 2;
	st.shared.u32 	[%r121+8], %r123;
	add.s32 	%r124, %r187, 3;
	st.shared.u32 	[%r121+12], %r124;
	add.s32 	%r187, %r187, 4;
$L__BB0_13:
	setp.eq.s32 	%p9, %r20, 0;
	@%p9 bra 	$L__BB0_17;
	shl.b32 	%r125, %r187, 2;
	add.s32 	%r23, %r4, %r125;
	st.shared.u32 	[%r23], %r187;
	setp.eq.s32 	%p10, %r20, 1;
	@%p10 bra 	$L__BB0_17;
	add.s32 	%r126, %r187, 1;
	st.shared.u32 	[%r23+4], %r126;
	setp.eq.s32 	%p11, %r20, 2;
	@%p11 bra 	$L__BB0_17;
	add.s32 	%r127, %r187, 2;
	st.shared.u32 	[%r23+8], %r127;
$L__BB0_17:
	and.b32  	%r24, %r11, 3;
	and.b32  	%r25, %r11, -4;
	mov.b32 	%r191, 1;
$L__BB0_18:
	setp.lt.u32 	%p12, %r12, 3;
	st.shared.u32 	[%r4], %r191;
	add.s32 	%r193, %r191, -1;
	cvt.u64.u32 	%rd9, %r193;
	add.s64 	%rd10, %rd3, %rd9;
	add.s64 	%rd4, %rd2, %rd10;
	mov.b32 	%r201, 1;
	mov.u32 	%r192, %r191;
	@%p12 bra 	$L__BB0_33;
	mov.b32 	%r194, 1;
	mov.u32 	%r192, %r191;
$L__BB0_20:
	shl.b32 	%r131, %r194, 2;
	add.s32 	%r35, %r4, %r131;
	ld.shared.u32 	%r36, [%r35];
	add.s32 	%r132, %r194, -1;
	setp.ge.s32 	%p13, %r36, %r192;
	cvt.u64.u32 	%rd11, %r132;
	add.s64 	%rd5, %rd1, %rd11;
	@%p13 bra 	$L__BB0_22;
	add.s32 	%r136, %r36, 1;
	ld.global.u8 	%rs8, [%rd5];
	ld.global.u8 	%rs21, [%rd4];
	setp.ne.s16 	%p15, %rs8, %rs21;
	selp.u32 	%r137, 1, 0, %p15;
	add.s32 	%r138, %r193, %r137;
	min.u32 	%r195, %r136, %r138;
	bra.uni 	$L__BB0_23;
$L__BB0_22:
	add.s32 	%r133, %r192, 1;
	ld.global.u8 	%rs7, [%rd5];
	ld.global.u8 	%rs21, [%rd4];
	setp.ne.s16 	%p14, %rs7, %rs21;
	selp.u32 	%r134, 1, 0, %p14;
	add.s32 	%r135, %r193, %r134;
	min.u32 	%r195, %r133, %r135;
$L__BB0_23:
	st.shared.u32 	[%r35], %r195;
	ld.shared.u32 	%r40, [%r35+4];
	setp.lt.s32 	%p16, %r40, %r195;
	@%p16 bra 	$L__BB0_25;
	add.s32 	%r139, %r195, 1;
	ld.global.u8 	%rs9, [%rd5+1];
	setp.ne.s16 	%p17, %rs9, %rs21;
	selp.u32 	%r140, 1, 0, %p17;
	add.s32 	%r141, %r36, %r140;
	min.u32 	%r196, %r139, %r141;
	bra.uni 	$L__BB0_26;
$L__BB0_25:
	add.s32 	%r142, %r40, 1;
	ld.global.u8 	%rs10, [%rd5+1];
	setp.ne.s16 	%p18, %rs10, %rs21;
	selp.u32 	%r143, 1, 0, %p18;
	add.s32 	%r144, %r36, %r143;
	min.u32 	%r196, %r142, %r144;
$L__BB0_26:
	st.shared.u32 	[%r35+4], %r196;
	ld.shared.u32 	%r44, [%r35+8];
	setp.lt.s32 	%p19, %r44, %r196;
	@%p19 bra 	$L__BB0_28;
	add.s32 	%r145, %r196, 1;
	ld.global.u8 	%rs11, [%rd5+2];
	setp.ne.s16 	%p20, %rs11, %rs21;
	selp.u32 	%r146, 1, 0, %p20;
	add.s32 	%r147, %r40, %r146;
	min.u32 	%r197, %r145, %r147;
	bra.uni 	$L__BB0_29;
$L__BB0_28:
	add.s32 	%r148, %r44, 1;
	ld.global.u8 	%rs12, [%rd5+2];
	setp.ne.s16 	%p21, %rs12, %rs21;
	selp.u32 	%r149, 1, 0, %p21;
	add.s32 	%r150, %r40, %r149;
	min.u32 	%r197, %r148, %r150;
$L__BB0_29:
	st.shared.u32 	[%r35+8], %r197;
	ld.shared.u32 	%r193, [%r35+12];
	setp.lt.s32 	%p22, %r193, %r197;
	@%p22 bra 	$L__BB0_31;
	add.s32 	%r151, %r197, 1;
	ld.global.u8 	%rs13, [%rd5+3];
	setp.ne.s16 	%p23, %rs13, %rs21;
	selp.u32 	%r152, 1, 0, %p23;
	add.s32 	%r153, %r44, %r152;
	min.u32 	%r192, %r151, %r153;
	bra.uni 	$L__BB0_32;
$L__BB0_31:
	add.s32 	%r154, %r193, 1;
	ld.global.u8 	%rs14, [%rd5+3];
	setp.ne.s16 	%p24, %rs14, %rs21;
	selp.u32 	%r155, 1, 0, %p24;
	add.s32 	%r156, %r44, %r155;
	min.u32 	%r192, %r154, %r156;
$L__BB0_32:
	st.shared.u32 	[%r35+12], %r192;
	add.s32 	%r201, %r194, 4;
	add.s32 	%r157, %r194, 3;
	setp.ne.s32 	%p25, %r157, %r25;
	mov.u32 	%r194, %r201;
	@%p25 bra 	$L__BB0_20;
$L__BB0_33:
	setp.eq.s32 	%p26, %r24, 0;
	@%p26 bra 	$L__BB0_46;
	shl.b32 	%r158, %r201, 2;
	add.s32 	%r56, %r4, %r158;
	ld.shared.u32 	%r57, [%r56];
	add.s32 	%r58, %r201, -1;
	setp.lt.s32 	%p27, %r57, %r192;
	@%p27 bra 	$L__BB0_36;
	add.s32 	%r159, %r192, 1;
	cvt.u64.u32 	%rd12, %r58;
	add.s64 	%rd13, %rd1, %rd12;
	ld.global.u8 	%rs15, [%rd13];
	ld.global.u8 	%rs22, [%rd4];
	setp.ne.s16 	%p28, %rs15, %rs22;
	selp.u32 	%r160, 1, 0, %p28;
	add.s32 	%r161, %r193, %r160;
	min.u32 	%r202, %r159, %r161;
	bra.uni 	$L__BB0_37;
$L__BB0_36:
	add.s32 	%r162, %r57, 1;
	cvt.u64.u32 	%rd14, %r58;
	add.s64 	%rd15, %rd1, %rd14;
	ld.global.u8 	%rs16, [%rd15];
	ld.global.u8 	%rs22, [%rd4];
	setp.ne.s16 	%p29, %rs16, %rs22;
	selp.u32 	%r163, 1, 0, %p29;
	add.s32 	%r164, %r193, %r163;
	min.u32 	%r202, %r162, %r164;
$L__BB0_37:
	setp.eq.s32 	%p30, %r24, 1;
	st.shared.u32 	[%r56], %r202;
	@%p30 bra 	$L__BB0_46;
	add.s32 	%r62, %r201, 1;
	ld.shared.u32 	%r63, [%r56+4];
	setp.lt.s32 	%p31, %r63, %r202;
	@%p31 bra 	$L__BB0_40;
	add.s32 	%r165, %r202, 1;
	cvt.u64.u32 	%rd16, %r201;
	add.s64 	%rd17, %rd1, %rd16;
	ld.global.u8 	%rs17, [%rd17];
	setp.ne.s16 	%p32, %rs17, %rs22;
	selp.u32 	%r166, 1, 0, %p32;
	add.s32 	%r167, %r57, %r166;
	min.u32 	%r203, %r165, %r167;
	bra.uni 	$L__BB0_41;
$L__BB0_40:
	add.s32 	%r168, %r63, 1;
	cvt.u64.u32 	%rd18, %r201;
	add.s64 	%rd19, %rd1, %rd18;
	ld.global.u8 	%rs18, [%rd19];
	setp.ne.s16 	%p33, %rs18, %rs22;
	selp.u32 	%r169, 1, 0, %p33;
	add.s32 	%r170, %r57, %r169;
	min.u32 	%r203, %r168, %r170;
$L__BB0_41:
	setp.eq.s32 	%p34, %r24, 2;
	st.shared.u32 	[%r56+4], %r203;
	@%p34 bra 	$L__BB0_46;
	ld.shared.u32 	%r67, [%r56+8];
	setp.lt.s32 	%p35, %r67, %r203;
	@%p35 bra 	$L__BB0_44;
	add.s32 	%r171, %r203, 1;
	cvt.u64.u32 	%rd20, %r62;
	add.s64 	%rd21, %rd1, %rd20;
	ld.global.u8 	%rs19, [%rd21];
	setp.ne.s16 	%p36, %rs19, %rs22;
	selp.u32 	%r172, 1, 0, %p36;
	add.s32 	%r173, %r63, %r172;
	min.u32 	%r204, %r171, %r173;
	bra.uni 	$L__BB0_45;
$L__BB0_44:
	add.s32 	%r174, %r67, 1;
	cvt.u64.u32 	%rd22, %r62;
	add.s64 	%rd23, %rd1, %rd22;
	ld.global.u8 	%rs20, [%rd23];
	setp.ne.s16 	%p37, %rs20, %rs22;
	selp.u32 	%r175, 1, 0, %p37;
	add.s32 	%r176, %r63, %r175;
	min.u32 	%r204, %r174, %r176;
$L__BB0_45:
	st.shared.u32 	[%r56+8], %r204;
$L__BB0_46:
	add.s32 	%r191, %r191, 1;
	setp.ne.s32 	%p38, %r191, %r10;
	@%p38 bra 	$L__BB0_18;
$L__BB0_47:
	ld.param.u32 	%r183, [_Z22compute_matches_kernelPciiiiS_iPi_param_6];
	shl.b32 	%r177, %r13, 2;
	add.s32 	%r178, %r4, %r177;
	ld.shared.u32 	%r179, [%r178];
	setp.gt.s32 	%p39, %r179, %r183;
	@%p39 bra 	$L__BB0_49;
	ld.param.u64 	%rd25, [_Z22compute_matches_kernelPciiiiS_iPi_param_7];
	cvta.to.global.u64 	%rd24, %rd25;
	atom.global.add.u32 	%r180, [%rd24], 1;
$L__BB0_49:
	cvt.u32.u64 	%r181, %rd3;
	add.s32 	%r185, %r181, %r5;
	setp.lt.s32 	%p40, %r185, %r74;
	sub.s32 	%r184, %r184, %r5;
	@%p40 bra 	$L__BB0_2;
$L__BB0_50:
	ret;

}
	// .globl	_Z14sum_all_kernelPiS_i
.visible .entry _Z14sum_all_kernelPiS_i(
	.param .u64 .ptr .align 1 _Z14sum_all_kernelPiS_i_param_0,
	.param .u64 .ptr .align 1 _Z14sum_all_kernelPiS_i_param_1,
	.param .u32 _Z14sum_all_kernelPiS_i_param_2
)
{
	.reg .pred 	%p<6>;
	.reg .b32 	%r<22>;
	.reg .b64 	%rd<9>;

	ld.param.u64 	%rd1, [_Z14sum_all_kernelPiS_i_param_0];
	ld.param.u64 	%rd2, [_Z14sum_all_kernelPiS_i_param_1];
	ld.param.u32 	%r11, [_Z14sum_all_kernelPiS_i_param_2];
	mov.u32 	%r1, %tid.x;
	mov.u32 	%r2, %ctaid.x;
	mov.u32 	%r21, %ntid.x;
	mad.lo.s32 	%r4, %r2, %r21, %r1;
	setp.ge.s32 	%p1, %r4, %r11;
	mov.b32 	%r20, 0;
	@%p1 bra 	$L__BB1_2;
	cvta.to.global.u64 	%rd3, %rd1;
	mul.wide.s32 	%rd4, %r4, 4;
	add.s64 	%rd5, %rd3, %rd4;
	ld.global.u32 	%r20, [%rd5];
$L__BB1_2:
	shl.b32 	%r12, %r1, 2;
	mov.u32 	%r13, sdata;
	add.s32 	%r7, %r13, %r12;
	st.shared.u32 	[%r7], %r20;
	bar.sync 	0;
	setp.lt.u32 	%p2, %r21, 2;
	@%p2 bra 	$L__BB1_6;
$L__BB1_3:
	shr.u32 	%r9, %r21, 1;
	setp.ge.u32 	%p3, %r1, %r9;
	@%p3 bra 	$L__BB1_5;
	shl.b32 	%r14, %r9, 2;
	add.s32 	%r15, %r7, %r14;
	ld.shared.u32 	%r16, [%r15];
	ld.shared.u32 	%r17, [%r7];
	add.s32 	%r18, %r17, %r16;
	st.shared.u32 	[%r7], %r18;
$L__BB1_5:
	bar.sync 	0;
	setp.gt.u32 	%p4, %r21, 3;
	mov.u32 	%r21, %r9;
	@%p4 bra 	$L__BB1_3;
$L__BB1_6:
	setp.ne.s32 	%p5, %r1, 0;
	@%p5 bra 	$L__BB1_8;
	ld.shared.u32 	%r19, [sdata];
	cvta.to.global.u64 	%rd6, %rd2;
	mul.wide.u32 	%rd7, %r2, 4;
	add.s64 	%rd8, %rd6, %rd7;
	st.global.u32 	[%rd8], %r19;
$L__BB1_8:
	ret;

}


// ===== COMPILED SASS (sm_100) =====

	.target	sm_100

	.elftype	@"ET_EXEC"


//--------------------- .note.nv.tkinfo           --------------------------
	.section	.note.nv.tkinfo,"",@"SHT_NOTE"
	.sectionflags	@"SHF_NOTE_NV_TKINFO"
	.tkinfo
        /*0018*/ 	.word	0x00000002
        /*0030*/ 	.string	""
        /*0030*/ 	.string	"ptxas"
        /*0030*/ 	.string	"Cuda compilation tools, release 13.0, V13.0.88"
        /*0030*/ 	.string	"Build cuda_13.0.r13.0/compiler.36424714_0"
        /*0030*/ 	.string	"-arch sm_100 -m 64 "



//--------------------- .note.nv.cuinfo           --------------------------
	.section	.note.nv.cuinfo,"",@"SHT_NOTE"
	.sectionflags	@"SHF_NOTE_NV_CUINFO"
        /*0018*/ 	.short	0x0002
        /*001a*/ 	.short	0x0064
        /*001c*/ 	.short	0x0082
	.zero		2


//--------------------- .nv.info                  --------------------------
	.section	.nv.info,"",@"SHT_CUDA_INFO"
	.align	4


	//----- nvinfo : EIATTR_REGCOUNT
	.align		4
        /*0000*/ 	.byte	0x04, 0x2f
        /*0002*/ 	.short	(.L_1 - .L_0)
	.align		4
.L_0:
        /*0004*/ 	.word	index@(_Z22compute_matches_kernelPciiiiS_iPi)
        /*0008*/ 	.word	0x0000001f


	//----- nvinfo : EIATTR_FRAME_SIZE
	.align		4
.L_1:
        /*000c*/ 	.byte	0x04, 0x11
        /*000e*/ 	.short	(.L_3 - .L_2)
	.align		4
.L_2:
        /*0010*/ 	.word	index@(_Z22compute_matches_kernelPciiiiS_iPi)
        /*0014*/ 	.word	0x00000000


	//----- nvinfo : EIATTR_REGCOUNT
	.align		4
.L_3:
        /*0018*/ 	.byte	0x04, 0x2f
        /*001a*/ 	.short	(.L_5 - .L_4)
	.align		4
.L_4:
        /*001c*/ 	.word	index@(_Z14sum_all_kernelPiS_i)
        /*0020*/ 	.word	0x0000000b


	//----- nvinfo : EIATTR_FRAME_SIZE
	.align		4
.L_5:
        /*0024*/ 	.byte	0x04, 0x11
        /*0026*/ 	.short	(.L_7 - .L_6)
	.align		4
.L_6:
        /*0028*/ 	.word	index@(_Z14sum_all_kernelPiS_i)
        /*002c*/ 	.word	0x00000000


	//----- nvinfo : EIATTR_MIN_STACK_SIZE
	.align		4
.L_7:
        /*0030*/ 	.byte	0x04, 0x12
        /*0032*/ 	.short	(.L_9 - .L_8)
	.align		4
.L_8:
        /*0034*/ 	.word	index@(_Z14sum_all_kernelPiS_i)
        /*0038*/ 	.word	0x00000000


	//----- nvinfo : EIATTR_MIN_STACK_SIZE
	.align		4
.L_9:
        /*003c*/ 	.byte	0x04, 0x12
        /*003e*/ 	.short	(.L_11 - .L_10)
	.align		4
.L_10:
        /*0040*/ 	.word	index@(_Z22compute_matches_kernelPciiiiS_iPi)
        /*0044*/ 	.word	0x00000000
.L_11:


//--------------------- .nv.compat                --------------------------
	.section	.nv.compat,"",@"SHT_CUDA_COMPAT_INFO"
	.align	4
        /*0000*/ 	.byte	0x02, 0x09, 0x00, 0x00, 0x02, 0x02, 0x01, 0x00, 0x02, 0x05, 0x05, 0x00, 0x03, 0x07, 0x01, 0x01
        /*0010*/ 	.byte	0x02, 0x03, 0x00, 0x00, 0x02, 0x06, 0x01, 0x00, 0x04, 0x0b, 0x08, 0x00, 0x09, 0x00, 0x00, 0x00
        /*0020*/ 	.byte	0x00, 0x00, 0x00, 0x00


//--------------------- .nv.info._Z14sum_all_kernelPiS_i --------------------------
	.section	.nv.info._Z14sum_all_kernelPiS_i,"",@"SHT_CUDA_INFO"
	.sectionflags	@""
	.align	4


	//----- nvinfo : EIATTR_CUDA_API_VERSION
	.align		4
        /*0000*/ 	.byte	0x04, 0x37
        /*0002*/ 	.short	(.L_13 - .L_12)
.L_12:
        /*0004*/ 	.word	0x00000082


	//----- nvinfo : EIATTR_KPARAM_INFO
	.align		4
.L_13:
        /*0008*/ 	.byte	0x04, 0x17
        /*000a*/ 	.short	(.L_15 - .L_14)
.L_14:
        /*000c*/ 	.word	0x00000000
        /*0010*/ 	.short	0x0002
        /*0012*/ 	.short	0x0010
        /*0014*/ 	.byte	0x00, 0xf0, 0x11, 0x00


	//----- nvinfo : EIATTR_KPARAM_INFO
	.align		4
.L_15:
        /*0018*/ 	.byte	0x04, 0x17
        /*001a*/ 	.short	(.L_17 - .L_16)
.L_16:
        /*001c*/ 	.word	0x00000000
        /*0020*/ 	.short	0x0001
        /*0022*/ 	.short	0x0008
        /*0024*/ 	.byte	0x00, 0xf5, 0x21, 0x00


	//----- nvinfo : EIATTR_KPARAM_INFO
	.align		4
.L_17:
        /*0028*/ 	.byte	0x04, 0x17
        /*002a*/ 	.short	(.L_19 - .L_18)
.L_18:
        /*002c*/ 	.word	0x00000000
        /*0030*/ 	.short	0x0000
        /*0032*/ 	.short	0x0000
        /*0034*/ 	.byte	0x00, 0xf5, 0x21, 0x00


	//----- nvinfo : EIATTR_SPARSE_MMA_MASK
	.align		4
.L_19:
        /*0038*/ 	.byte	0x03, 0x50
        /*003a*/ 	.short	0x0000


	//----- nvinfo : EIATTR_MAXREG_COUNT
	.align		4
        /*003c*/ 	.byte	0x03, 0x1b
        /*003e*/ 	.short	0x00ff


	//----- nvinfo : EIATTR_NUM_BARRIERS
	.align		4
        /*0040*/ 	.byte	0x02, 0x4c
        /*0042*/ 	.byte	0x01
	.zero		1


	//----- nvinfo : EIATTR_MERCURY_ISA_VERSION
	.align		4
        /*0044*/ 	.byte	0x03, 0x5f
        /*0046*/ 	.short	0x0101


	//----- nvinfo : EIATTR_VRC_CTA_INIT_COUNT
	.align		4
        /*0048*/ 	.byte	0x02, 0x4a
	.zero		1
	.zero		1


	//----- nvinfo : EIATTR_EXIT_INSTR_OFFSETS
	.align		4
        /*004c*/ 	.byte	0x04, 0x1c
        /*004e*/ 	.short	(.L_21 - .L_20)


	//   ....[0]....
.L_20:
        /*0050*/ 	.word	0x00000210


	//   ....[1]....
        /*0054*/ 	.word	0x00000290


	//----- nvinfo : EIATTR_CBANK_PARAM_SIZE
	.align		4
.L_21:
        /*0058*/ 	.byte	0x03, 0x19
        /*005a*/ 	.short	0x0014


	//----- nvinfo : EIATTR_PARAM_CBANK
	.align		4
        /*005c*/ 	.byte	0x04, 0x0a
        /*005e*/ 	.short	(.L_23 - .L_22)
	.align		4
.L_22:
        /*0060*/ 	.word	index@(.nv.constant0._Z14sum_all_kernelPiS_i)
        /*0064*/ 	.short	0x0380
        /*0066*/ 	.short	0x0014


	//----- nvinfo : EIATTR_SW_WAR
	.align		4
.L_23:
        /*0068*/ 	.byte	0x04, 0x36
        /*006a*/ 	.short	(.L_25 - .L_24)
.L_24:
        /*006c*/ 	.word	0x00000008
.L_25:


//--------------------- .nv.info._Z22compute_matches_kernelPciiiiS_iPi --------------------------
	.section	.nv.info._Z22compute_matches_kernelPciiiiS_iPi,"",@"SHT_CUDA_INFO"
	.sectionflags	@""
	.align	4


	//----- nvinfo : EIATTR_CUDA_API_VERSION
	.align		4
        /*0000*/ 	.byte	0x04, 0x37
        /*0002*/ 	.short	(.L_27 - .L_26)
.L_26:
        /*0004*/ 	.word	0x00000082


	//----- nvinfo : EIATTR_KPARAM_INFO
	.align		4
.L_27:
        /*0008*/ 	.byte	0x04, 0x17
        /*000a*/ 	.short	(.L_29 - .L_28)
.L_28:
        /*000c*/ 	.word	0x00000000
        /*0010*/ 	.short	0x0007
        /*0012*/ 	.short	0x0028
        /*0014*/ 	.byte	0x00, 0xf5, 0x21, 0x00


	//----- nvinfo : EIATTR_KPARAM_INFO
	.align		4
.L_29:
        /*0018*/ 	.byte	0x04, 0x17
        /*001a*/ 	.short	(.L_31 - .L_30)
.L_30:
        /*001c*/ 	.word	0x00000000
        /*0020*/ 	.short	0x0006
        /*0022*/ 	.short	0x0020
        /*0024*/ 	.byte	0x00, 0xf0, 0x11, 0x00


	//----- nvinfo : EIATTR_KPARAM_INFO
	.align		4
.L_31:
        /*0028*/ 	.byte	0x04, 0x17
        /*002a*/ 	.short	(.L_33 - .L_32)
.L_32:
        /*002c*/ 	.word	0x00000000
        /*0030*/ 	.short	0x0005
        /*0032*/ 	.short	0x0018
        /*0034*/ 	.byte	0x00, 0xf5, 0x21, 0x00


	//----- nvinfo : EIATTR_KPARAM_INFO
	.align		4
.L_33:
        /*0038*/ 	.byte	0x04, 0x17
        /*003a*/ 	.short	(.L_35 - .L_34)
.L_34:
        /*003c*/ 	.word	0x00000000
        /*0040*/ 	.short	0x0004
        /*0042*/ 	.short	0x0014
        /*0044*/ 	.byte	0x00, 0xf0, 0x11, 0x00


	//----- nvinfo : EIATTR_KPARAM_INFO
	.align		4
.L_35:
        /*0048*/ 	.byte	0x04, 0x17
        /*004a*/ 	.short	(.L_37 - .L_36)
.L_36:
        /*004c*/ 	.word	0x00000000
        /*0050*/ 	.short	0x0003
        /*0052*/ 	.short	0x0010
        /*0054*/ 	.byte	0x00, 0xf0, 0x11, 0x00


	//----- nvinfo : EIATTR_KPARAM_INFO
	.align		4
.L_37:
        /*0058*/ 	.byte	0x04, 0x17
        /*005a*/ 	.short	(.L_39 - .L_38)
.L_38:
        /*005c*/ 	.word	0x00000000
        /*0060*/ 	.short	0x0002
        /*0062*/ 	.short	0x000c
        /*0064*/ 	.byte	0x00, 0xf0, 0x11, 0x00


	//----- nvinfo : EIATTR_KPARAM_INFO
	.align		4
.L_39:
        /*0068*/ 	.byte	0x04, 0x17
        /*006a*/ 	.short	(.L_41 - .L_40)
.L_40:
        /*006c*/ 	.word	0x00000000
        /*0070*/ 	.short	0x0001
        /*0072*/ 	.short	0x0008
        /*0074*/ 	.byte	0x00, 0xf0, 0x11, 0x00


	//----- nvinfo : EIATTR_KPARAM_INFO
	.align		4
.L_41:
        /*0078*/ 	.byte	0x04, 0x17
        /*007a*/ 	.short	(.L_43 - .L_42)
.L_42:
        /*007c*/ 	.word	0x00000000
        /*0080*/ 	.short	0x0000
        /*0082*/ 	.short	0x0000
        /*0084*/ 	.byte	0x00, 0xf5, 0x21, 0x00


	//----- nvinfo : EIATTR_SPARSE_MMA_MASK
	.align		4
.L_43:
        /*0088*/ 	.byte	0x03, 0x50
        /*008a*/ 	.short	0x0000


	//----- nvinfo : EIATTR_MAXREG_COUNT
	.align		4
        /*008c*/ 	.byte	0x03, 0x1b
        /*008e*/ 	.short	0x00ff


	//----- nvinfo : EIATTR_MERCURY_ISA_VERSION
	.align		4
        /*0090*/ 	.byte	0x03, 0x5f
        /*0092*/ 	.short	0x0101


	//----- nvinfo : EIATTR_INT_WARP_WIDE_INSTR_OFFSETS
	.align		4
        /*0094*/ 	.byte	0x04, 0x31
        /*0096*/ 	.short	(.L_45 - .L_44)


	//   ....[0]....
.L_44:
        /*0098*/ 	.word	0x00001290


	//----- nvinfo : EIATTR_VRC_CTA_INIT_COUNT
	.align		4
.L_45:
        /*009c*/ 	.byte	0x02, 0x4a
	.zero		1
	.zero		1


	//----- nvinfo : EIATTR_EXIT_INSTR_OFFSETS
	.align		4
        /*00a0*/ 	.byte	0x04, 0x1c
        /*00a2*/ 	.short	(.L_47 - .L_46)


	//   ....[0]....
.L_46:
        /*00a4*/ 	.word	0x00000080


	//   ....[1]....
        /*00a8*/ 	.word	0x00001340


	//----- nvinfo : EIATTR_CRS_STACK_SIZE
	.align		4
.L_47:
        /*00ac*/ 	.byte	0x04, 0x1e
        /*00ae*/ 	.short	(.L_49 - .L_48)
.L_48:
        /*00b0*/ 	.word	0x00000000


	//----- nvinfo : EIATTR_CBANK_PARAM_SIZE
	.align		4
.L_49:
        /*00b4*/ 	.byte	0x03, 0x19
        /*00b6*/ 	.short	0x0030


	//----- nvinfo : EIATTR_PARAM_CBANK
	.align		4
        /*00b8*/ 	.byte	0x04, 0x0a
        /*00ba*/ 	.short	(.L_51 - .L_50)
	.align		4
.L_50:
        /*00bc*/ 	.word	index@(.nv.constant0._Z22compute_matches_kernelPciiiiS_iPi)
        /*00c0*/ 	.short	0x0380
        /*00c2*/ 	.short	0x0030


	//----- nvinfo : EIATTR_SW_WAR
	.align		4
.L_51:
        /*00c4*/ 	.byte	0x04, 0x36
        /*00c6*/ 	.short	(.L_53 - .L_52)
.L_52:
        /*00c8*/ 	.word	0x00000008
.L_53:


//--------------------- .nv.callgraph             --------------------------
	.section	.nv.callgraph,"",@"SHT_CUDA_CALLGRAPH"
	.align	4
	.sectionentsize	8
	.align		4
        /*0000*/ 	.word	0x00000000
	.align		4
        /*0004*/ 	.word	0xffffffff
	.align		4
        /*0008*/ 	.word	0x00000000
	.align		4
        /*000c*/ 	.word	0xfffffffe
	.align		4
        /*0010*/ 	.word	0x00000000
	.align		4
        /*0014*/ 	.word	0xfffffffd
	.align		4
        /*0018*/ 	.word	0x00000000
	.align		4
        /*001c*/ 	.word	0xfffffffc


//--------------------- .text._Z14sum_all_kernelPiS_i --------------------------
	.section	.text._Z14sum_all_kernelPiS_i,"ax",@progbits
	.align	128
        .global         _Z14sum_all_kernelPiS_i
        .type           _Z14sum_all_kernelPiS_i,@function
        .size           _Z14sum_all_kernelPiS_i,(.L_x_25 - _Z14sum_all_kernelPiS_i)
        .other          _Z14sum_all_kernelPiS_i,@"STO_CUDA_ENTRY STV_DEFAULT"
_Z14sum_all_kernelPiS_i:
.text._Z14sum_all_kernelPiS_i:
[----:B------:R-:W-:Y:S01]  /*0000*/  LDC R1, c[0x0][0x37c] ;  /* 0x0000df00ff017b82 */ /* 0x000fe20000000800 */
[----:B------:R-:W0:Y:S01]  /*0010*/  S2R R6, SR_TID.X ;  /* 0x0000000000067919 */ /* 0x000e220000002100 */
[----:B------:R-:W0:Y:S01]  /*0020*/  LDCU UR8, c[0x0][0x360] ;  /* 0x00006c00ff0877ac */ /* 0x000e220008000800 */
[----:B------:R-:W-:Y:S01]  /*0030*/  IMAD.MOV.U32 R4, RZ, RZ, RZ ;  /* 0x000000ffff047224 */ /* 0x000fe200078e00ff */
[----:B------:R-:W0:Y:S01]  /*0040*/  S2R R7, SR_CTAID.X ;  /* 0x0000000000077919 */ /* 0x000e220000002500 */
[----:B------:R-:W1:Y:S01]  /*0050*/  LDCU UR4, c[0x0][0x390] ;  /* 0x00007200ff0477ac */ /* 0x000e620008000800 */
[----:B------:R-:W2:Y:S01]  /*0060*/  LDCU.64 UR6, c[0x0][0x358] ;  /* 0x00006b00ff0677ac */ /* 0x000ea20008000a00 */
[----:B0-----:R-:W-:-:S05]  /*0070*/  IMAD R5, R7, UR8, R6 ;  /* 0x0000000807057c24 */ /* 0x001fca000f8e0206 */
[----:B-1----:R-:W-:-:S13]  /*0080*/  ISETP.GE.AND P0, PT, R5, UR4, PT ;  /* 0x0000000405007c0c */ /* 0x002fda000bf06270 */
[----:B------:R-:W0:Y:S02]  /*0090*/  @!P0 LDC.64 R2, c[0x0][0x380] ;  /* 0x0000e000ff028b82 */ /* 0x000e240000000a00 */
[----:B0-----:R-:W-:-:S05]  /*00a0*/  @!P0 IMAD.WIDE R2, R5, 0x4, R2 ;  /* 0x0000000405028825 */ /* 0x001fca00078e0202 */
[----:B--2---:R-:W2:Y:S01]  /*00b0*/  @!P0 LDG.E R4, desc[UR6][R2.64] ;  /* 0x0000000602048981 */ /* 0x004ea2000c1e1900 */
[----:B------:R-:W0:Y:S01]  /*00c0*/  S2UR UR5, SR_CgaCtaId ;  /* 0x00000000000579c3 */ /* 0x000e220000008800 */
[----:B------:R-:W-:Y:S01]  /*00d0*/  IMAD.U32 R0, RZ, RZ, UR8 ;  /* 0x00000008ff007e24 */ /* 0x000fe2000f8e00ff */
[----:B------:R-:W-:Y:S01]  /*00e0*/  UMOV UR4, 0x400 ;  /* 0x0000040000047882 */ /* 0x000fe20000000000 */
[----:B------:R-:W-:-:S03]  /*00f0*/  ISETP.NE.AND P0, PT, R6, RZ, PT ;  /* 0x000000ff0600720c */ /* 0x000fc60003f05270 */
[----:B------:R-:W-:Y:S01]  /*0100*/  ISETP.GE.U32.AND P1, PT, R0, 0x2, PT ;  /* 0x000000020000780c */ /* 0x000fe20003f26070 */
[----:B0-----:R-:W-:-:S06]  /*0110*/  ULEA UR4, UR5, UR4, 0x18 ;  /* 0x0000000405047291 */ /* 0x001fcc000f8ec0ff */
[----:B------:R-:W-:-:S05]  /*0120*/  LEA R5, R6, UR4, 0x2 ;  /* 0x0000000406057c11 */ /* 0x000fca000f8e10ff */
[----:B--2---:R0:W-:Y:S01]  /*0130*/  STS [R5], R4 ;  /* 0x0000000405007388 */ /* 0x0041e20000000800 */
[----:B------:R-:W-:Y:S06]  /*0140*/  BAR.SYNC.DEFER_BLOCKING 0x0 ;  /* 0x0000000000007b1d */ /* 0x000fec0000010000 */
[----:B------:R-:W-:Y:S05]  /*0150*/  @!P1 BRA `(.L_x_0) ;  /* 0x00000000002c9947 */ /* 0x000fea0003800000 */
.L_x_1:
[----:B------:R-:W-:-:S04]  /*0160*/  SHF.R.U32.HI R8, RZ, 0x1, R0 ;  /* 0x00000001ff087819 */ /* 0x000fc80000011600 */
[----:B------:R-:W-:-:S13]  /*0170*/  ISETP.GE.U32.AND P1, PT, R6, R8, PT ;  /* 0x000000080600720c */ /* 0x000fda0003f26070 */
[----:B------:R-:W-:Y:S01]  /*0180*/  @!P1 LEA R2, R8, R5, 0x2 ;  /* 0x0000000508029211 */ /* 0x000fe200078e10ff */
[----:B------:R-:W-:Y:S05]  /*0190*/  @!P1 LDS R3, [R5] ;  /* 0x0000000005039984 */ /* 0x000fea0000000800 */
[----:B------:R-:W0:Y:S02]  /*01a0*/  @!P1 LDS R2, [R2] ;  /* 0x0000000002029984 */ /* 0x000e240000000800 */
[----:B0-----:R-:W-:-:S05]  /*01b0*/  @!P1 IMAD.IADD R4, R2, 0x1, R3 ;  /* 0x0000000102049824 */ /* 0x001fca00078e0203 */
[----:B------:R1:W-:Y:S01]  /*01c0*/  @!P1 STS [R5], R4 ;  /* 0x0000000405009388 */ /* 0x0003e20000000800 */
[----:B------:R-:W-:Y:S01]  /*01d0*/  BAR.SYNC.DEFER_BLOCKING 0x0 ;  /* 0x0000000000007b1d */ /* 0x000fe20000010000 */
[----:B------:R-:W-:Y:S02]  /*01e0*/  ISETP.GT.U32.AND P1, PT, R0, 0x3, PT ;  /* 0x000000030000780c */ /* 0x000fe40003f24070 */
[----:B------:R-:W-:-:S11]  /*01f0*/  MOV R0, R8 ;  /* 0x0000000800007202 */ /* 0x000fd60000000f00 */
[----:B-1----:R-:W-:Y:S05]  /*0200*/  @P1 BRA `(.L_x_1) ;  /* 0xfffffffc00d41947 */ /* 0x002fea000383ffff */
.L_x_0:
[----:B------:R-:W-:Y:S05]  /*0210*/  @P0 EXIT ;  /* 0x000000000000094d */ /* 0x000fea0003800000 */
[----:B------:R-:W1:Y:S01]  /*0220*/  S2UR UR5, SR_CgaCtaId ;  /* 0x00000000000579c3 */ /* 0x000e620000008800 */
[----:B------:R-:W-:-:S07]  /*0230*/  UMOV UR4, 0x400 ;  /* 0x0000040000047882 */ /* 0x000fce0000000000 */
[----:B------:R-:W2:Y:S01]  /*0240*/  LDC.64 R2, c[0x0][0x388] ;  /* 0x0000e200ff027b82 */ /* 0x000ea20000000a00 */
[----:B-1----:R-:W-:Y:S01]  /*0250*/  ULEA UR4, UR5, UR4, 0x18 ;  /* 0x0000000405047291 */ /* 0x002fe2000f8ec0ff */
[----:B--2---:R-:W-:-:S08]  /*0260*/  IMAD.WIDE.U32 R2, R7, 0x4, R2 ;  /* 0x0000000407027825 */ /* 0x004fd000078e0002 */
[----:B0-----:R-:W0:Y:S04]  /*0270*/  LDS R5, [UR4] ;  /* 0x00000004ff057984 */ /* 0x001e280008000800 */
[----:B0-----:R-:W-:Y:S01]  /*0280*/  STG.E desc[UR6][R2.64], R5 ;  /* 0x0000000502007986 */ /* 0x001fe2000c101906 */
[----:B------:R-:W-:Y:S05]  /*0290*/  EXIT ;  /* 0x000000000000794d */ /* 0x000fea0003800000 */
.L_x_2:
[----:B------:R-:W-:-:S00]  /*02a0*/  BRA `(.L_x_2) ;  /* 0xfffffffc00fc7947 */ /* 0x000fc0000383ffff */
[----:B------:R-:W-:-:S00]  /*02b0*/  NOP ;  /* 0x0000000000007918 */ /* 0x000fc00000000000 */
        /* <DEDUP_REMOVED lines=12> */
.L_x_25:


//--------------------- .text._Z22compute_matches_kernelPciiiiS_iPi --------------------------
	.section	.text._Z22compute_matches_kernelPciiiiS_iPi,"ax",@progbits
	.align	128
        .global         _Z22compute_matches_kernelPciiiiS_iPi
        .type           _Z22compute_matches_kernelPciiiiS_iPi,@function
        .size           _Z22compute_matches_kernelPciiiiS_iPi,(.L_x_26 - _Z22compute_matches_kernelPciiiiS_iPi)
        .other          _Z22compute_matches_kernelPciiiiS_iPi,@"STO_CUDA_ENTRY STV_DEFAULT"
_Z22compute_matches_kernelPciiiiS_iPi:
.text._Z22compute_matches_kernelPciiiiS_iPi:
[----:B------:R-:W-:Y:S01]  /*0000*/  LDC R1, c[0x0][0x37c] ;  /* 0x0000df00ff017b82 */ /* 0x000fe20000000800 */
[----:B------:R-:W0:Y:S01]  /*0010*/  S2R R3, SR_TID.X ;  /* 0x0000000000037919 */ /* 0x000e220000002100 */
[----:B------:R-:W0:Y:S01]  /*0020*/  LDCU UR6, c[0x0][0x360] ;  /* 0x00006c00ff0677ac */ /* 0x000e220008000800 */
[----:B------:R-:W0:Y:S01]  /*0030*/  S2R R0, SR_CTAID.X ;  /* 0x0000000000007919 */ /* 0x000e220000002500 */
[----:B------:R-:W1:Y:S01]  /*0040*/  LDCU.64 UR4, c[0x0][0x388] ;  /* 0x00007100ff0477ac */ /* 0x000e620008000a00 */
[----:B0-----:R-:W-:-:S04]  /*0050*/  IMAD R0, R0, UR6, R3 ;  /* 0x0000000600007c24 */ /* 0x001fc8000f8e0203 */
[----:B-1----:R-:W-:-:S05]  /*0060*/  VIADD R17, R0, UR4 ;  /* 0x0000000400117c36 */ /* 0x002fca0008000000 */
[----:B------:R-:W-:-:S13]  /*0070*/  ISETP.GE.AND P0, PT, R17, UR5, PT ;  /* 0x0000000511007c0c */ /* 0x000fda000bf06270 */
[----:B------:R-:W-:Y:S05]  /*0080*/  @P0 EXIT ;  /* 0x000000000000094d */ /* 0x000fea0003800000 */
[----:B------:R-:W0:Y:S01]  /*0090*/  S2UR UR5, SR_CgaCtaId ;  /* 0x00000000000579c3 */ /* 0x000e220000008800 */
[----:B------:R-:W1:Y:S01]  /*00a0*/  LDCU UR10, c[0x0][0x390] ;  /* 0x00007200ff0a77ac */ /* 0x000e620008000800 */
[----:B------:R-:W2:Y:S01]  /*00b0*/  LDCU UR7, c[0x0][0x370] ;  /* 0x00006e00ff0777ac */ /* 0x000ea20008000800 */
[----:B------:R-:W-:Y:S01]  /*00c0*/  UMOV UR4, 0x400 ;  /* 0x0000040000047882 */ /* 0x000fe20000000000 */
[----:B------:R-:W3:Y:S01]  /*00d0*/  LDCU.64 UR8, c[0x0][0x358] ;  /* 0x00006b00ff0877ac */ /* 0x000ee20008000a00 */
[----:B-1----:R-:W-:Y:S01]  /*00e0*/  IADD3 R16, PT, PT, -R17, UR10, RZ ;  /* 0x0000000a11107c10 */ /* 0x002fe2000fffe1ff */
[----:B0-----:R-:W-:Y:S02]  /*00f0*/  ULEA UR4, UR5, UR4, 0x18 ;  /* 0x0000000405047291 */ /* 0x001fe4000f8ec0ff */
[----:B--2---:R-:W-:-:S04]  /*0100*/  UIMAD UR5, UR6, UR7, URZ ;  /* 0x00000007060572a4 */ /* 0x004fc8000f8e02ff */
[----:B---3--:R-:W-:-:S08]  /*0110*/  LEA R3, R3, UR4, 0x6 ;  /* 0x0000000403037c11 */ /* 0x008fd0000f8e30ff */
.L_x_23:
[----:B0-2---:R-:W0:Y:S01]  /*0120*/  LDC.64 R6, c[0x0][0x390] ;  /* 0x0000e400ff067b82 */ /* 0x005e220000000a00 */
[----:B------:R-:W-:Y:S01]  /*0130*/  IMAD.MOV R2, RZ, RZ, -R17 ;  /* 0x000000ffff027224 */ /* 0x000fe200078e0a11 */
[----:B------:R-:W-:Y:S01]  /*0140*/  BSSY.RECONVERGENT B0, `(.L_x_3) ;  /* 0x000010c000007945 */ /* 0x000fe20003800200 */
[----:B------:R-:W-:-:S03]  /*0150*/  IMAD.MOV.U32 R5, RZ, RZ, 0x1 ;  /* 0x00000001ff057424 */ /* 0x000fc600078e00ff */
[----:B0-----:R-:W-:Y:S02]  /*0160*/  VIADDMNMX R2, R2, R6, R7, PT ;  /* 0x0000000602027246 */ /* 0x001fe40003800107 */
[----:B------:R-:W-:Y:S02]  /*0170*/  VIMNMX R0, PT, PT, R16, R7, PT ;  /* 0x0000000710007248 */ /* 0x000fe40003fe0100 */
[----:B------:R-:W-:Y:S02]  /*0180*/  ISETP.NE.AND P0, PT, R2, RZ, PT ;  /* 0x000000ff0200720c */ /* 0x000fe40003f05270 */
[----:B------:R-:W-:-:S11]  /*0190*/  VIADDMNMX.U32 R0, R0, R5, 0x2, !PT ;  /* 0x0000000200007446 */ /* 0x000fd60007800005 */
[----:B-1----:R-:W-:Y:S05]  /*01a0*/  @!P0 BRA `(.L_x_4) ;  /* 0x0000001000148947 */ /* 0x002fea0003800000 */
[C---:B------:R-:W-:Y:S01]  /*01b0*/  VIADD R19, R0.reuse, 0xfffffffe ;  /* 0xfffffffe00137836 */ /* 0x040fe20000000000 */
[----:B------:R-:W-:Y:S01]  /*01c0*/  BSSY.RECONVERGENT B1, `(.L_x_5) ;  /* 0x0000025000017945 */ /* 0x000fe20003800200 */
[----:B------:R-:W-:Y:S01]  /*01d0*/  VIADD R22, R0, 0xffffffff ;  /* 0xffffffff00167836 */ /* 0x000fe20000000000 */
[----:B------:R-:W-:Y:S01]  /*01e0*/  SHF.R.S32.HI R18, RZ, 0x1f, R17 ;  /* 0x0000001fff127819 */ /* 0x000fe20000011411 */
[----:B------:R-:W-:Y:S01]  /*01f0*/  IMAD.MOV.U32 R4, RZ, RZ, 0x1 ;  /* 0x00000001ff047424 */ /* 0x000fe200078e00ff */
[----:B------:R-:W-:-:S13]  /*0200*/  ISETP.GE.U32.AND P0, PT, R19, 0xf, PT ;  /* 0x0000000f1300780c */ /* 0x000fda0003f06070 */
[----:B------:R-:W-:Y:S05]  /*0210*/  @!P0 BRA `(.L_x_6) ;  /* 0x00000000007c8947 */ /* 0x000fea0003800000 */
[----:B------:R-:W-:Y:S01]  /*0220*/  BSSY.RECONVERGENT B2, `(.L_x_7) ;  /* 0x000001d000027945 */ /* 0x000fe20003800200 */
[----:B------:R-:W-:Y:S01]  /*0230*/  VIADD R24, R3, 0x20 ;  /* 0x0000002003187836 */ /* 0x000fe20000000000 */
[----:B------:R-:W-:Y:S01]  /*0240*/  LOP3.LUT R26, R22, 0xfffffff0, RZ, 0xc0, !PT ;  /* 0xfffffff0161a7812 */ /* 0x000fe200078ec0ff */
[----:B------:R-:W-:-:S07]  /*0250*/  IMAD.MOV.U32 R23, RZ, RZ, RZ ;  /* 0x000000ffff177224 */ /* 0x000fce00078e00ff */
.L_x_8:
[C---:B------:R-:W-:Y:S01]  /*0260*/  VIADD R8, R23.reuse, 0x4 ;  /* 0x0000000417087836 */ /* 0x040fe20000000000 */
[C---:B------:R-:W-:Y:S01]  /*0270*/  IADD3 R15, PT, PT, R23.reuse, 0xf, RZ ;  /* 0x0000000f170f7810 */ /* 0x040fe20007ffe0ff */
[C---:B------:R-:W-:Y:S02]  /*0280*/  VIADD R9, R23.reuse, 0x5 ;  /* 0x0000000517097836 */ /* 0x040fe40000000000 */
[C---:B------:R-:W-:Y:S02]  /*0290*/  VIADD R10, R23.reuse, 0x6 ;  /* 0x00000006170a7836 */ /* 0x040fe40000000000 */
[C---:B------:R-:W-:Y:S02]  /*02a0*/  VIADD R11, R23.reuse, 0x7 ;  /* 0x00000007170b7836 */ /* 0x040fe40000000000 */
[C---:B------:R-:W-:Y:S02]  /*02b0*/  VIADD R20, R23.reuse, 0x2 ;  /* 0x0000000217147836 */ /* 0x040fe40000000000 */
[C---:B------:R-:W-:Y:S01]  /*02c0*/  VIADD R4, R23.reuse, 0x8 ;  /* 0x0000000817047836 */ /* 0x040fe20000000000 */
[----:B------:R-:W-:Y:S01]  /*02d0*/  STS.128 [R24+-0x10], R8 ;  /* 0xfffff00818007388 */ /* 0x000fe20000000c00 */
[----:B------:R-:W-:-:S02]  /*02e0*/  VIADD R5, R23, 0x9 ;  /* 0x0000000917057836 */ /* 0x000fc40000000000 */
[C---:B------:R-:W-:Y:S02]  /*02f0*/  VIADD R6, R23.reuse, 0xa ;  /* 0x0000000a17067836 */ /* 0x040fe40000000000 */
[C---:B------:R-:W-:Y:S02]  /*0300*/  VIADD R7, R23.reuse, 0xb ;  /* 0x0000000b17077836 */ /* 0x040fe40000000000 */
[C---:B------:R-:W-:Y:S02]  /*0310*/  VIADD R12, R23.reuse, 0xc ;  /* 0x0000000c170c7836 */ /* 0x040fe40000000000 */
[C---:B------:R-:W-:Y:S01]  /*0320*/  VIADD R13, R23.reuse, 0xd ;  /* 0x0000000d170d7836 */ /* 0x040fe20000000000 */
[----:B------:R-:W-:Y:S01]  /*0330*/  STS.128 [R24], R4 ;  /* 0x0000000418007388 */ /* 0x000fe20000000c00 */
[C---:B------:R-:W-:Y:S02]  /*0340*/  VIADD R14, R23.reuse, 0xe ;  /* 0x0000000e170e7836 */ /* 0x040fe40000000000 */
[----:B------:R-:W-:-:S02]  /*0350*/  VIADD R21, R23, 0x3 ;  /* 0x0000000317157836 */ /* 0x000fc40000000000 */
[C---:B------:R-:W-:Y:S01]  /*0360*/  VIADD R25, R23.reuse, 0x1 ;  /* 0x0000000117197836 */ /* 0x040fe20000000000 */
[----:B------:R-:W-:Y:S01]  /*0370*/  STS.128 [R24+0x10], R12 ;  /* 0x0000100c18007388 */ /* 0x000fe20000000c00 */
[----:B------:R-:W-:-:S03]  /*0380*/  VIADD R23, R23, 0x10 ;  /* 0x0000001017177836 */ /* 0x000fc60000000000 */
[----:B------:R-:W-:Y:S02]  /*0390*/  STS.64 [R24+-0x18], R20 ;  /* 0xffffe81418007388 */ /* 0x000fe40000000a00 */
[----:B------:R-:W-:Y:S02]  /*03a0*/  ISETP.NE.AND P0, PT, R23, R26, PT ;  /* 0x0000001a1700720c */ /* 0x000fe40003f05270 */
[----:B------:R-:W-:Y:S04]  /*03b0*/  STS [R24+-0x1c], R25 ;  /* 0xffffe41918007388 */ /* 0x000fe80000000800 */
[----:B------:R0:W-:Y:S02]  /*03c0*/  STS [R24+0x20], R23 ;  /* 0x0000201718007388 */ /* 0x0001e40000000800 */
[----:B0-----:R-:W-:-:S05]  /*03d0*/  VIADD R24, R24, 0x40 ;  /* 0x0000004018187836 */ /* 0x001fca0000000000 */
[----:B------:R-:W-:Y:S05]  /*03e0*/  @P0 BRA `(.L_x_8) ;  /* 0xfffffffc009c0947 */ /* 0x000fea000383ffff */
[----:B------:R-:W-:Y:S05]  /*03f0*/  BSYNC.RECONVERGENT B2 ;  /* 0x0000000000027941 */ /* 0x000fea0003800200 */
.L_x_7:
[----:B------:R-:W-:-:S07]  /*0400*/  VIADD R4, R23, 0x1 ;  /* 0x0000000117047836 */ /* 0x000fce0000000000 */
.L_x_6:
[----:B------:R-:W-:Y:S05]  /*0410*/  BSYNC.RECONVERGENT B1 ;  /* 0x0000000000017941 */ /* 0x000fea0003800200 */
.L_x_5:
[----:B------:R-:W-:Y:S01]  /*0420*/  LOP3.LUT P0, RZ, R22, 0xf, RZ, 0xc0, !PT ;  /* 0x0000000f16ff7812 */ /* 0x000fe2000780c0ff */
[----:B------:R-:W-:-:S12]  /*0430*/  BSSY.RECONVERGENT B1, `(.L_x_9) ;  /* 0x0000038000017945 */ /* 0x000fd80003800200 */
[----:B------:R-:W-:Y:S05]  /*0440*/  @!P0 BRA `(.L_x_10) ;  /* 0x0000000000d88947 */ /* 0x000fea0003800000 */
[----:B------:R-:W-:Y:S01]  /*0450*/  VIADD R6, R0, 0xf ;  /* 0x0000000f00067836 */ /* 0x000fe20000000000 */
[----:B------:R-:W-:Y:S04]  /*0460*/  BSSY.RECONVERGENT B2, `(.L_x_11) ;  /* 0x0000017000027945 */ /* 0x000fe80003800200 */
[C---:B------:R-:W-:Y:S02]  /*0470*/  LOP3.LUT R5, R6.reuse, 0xf, RZ, 0xc0, !PT ;  /* 0x0000000f06057812 */ /* 0x040fe400078ec0ff */
[----:B------:R-:W-:-:S03]  /*0480*/  LOP3.LUT P1, RZ, R6, 0x7, RZ, 0xc0, !PT ;  /* 0x0000000706ff7812 */ /* 0x000fc6000782c0ff */
[----:B------:R-:W-:-:S05]  /*0490*/  VIADD R5, R5, 0xffffffff ;  /* 0xffffffff05057836 */ /* 0x000fca0000000000 */
[----:B------:R-:W-:-:S13]  /*04a0*/  ISETP.GE.U32.AND P0, PT, R5, 0x7, PT ;  /* 0x000000070500780c */ /* 0x000fda0003f06070 */
[----:B------:R-:W-:Y:S05]  /*04b0*/  @!P0 BRA `(.L_x_12) ;  /* 0x0000000000448947 */ /* 0x000fea0003800000 */
[C---:B------:R-:W-:Y:S02]  /*04c0*/  IMAD R5, R4.reuse, 0x4, R3 ;  /* 0x0000000404057824 */ /* 0x040fe400078e0203 */
[C---:B------:R-:W-:Y:S02]  /*04d0*/  VIADD R6, R4.reuse, 0x1 ;  /* 0x0000000104067836 */ /* 0x040fe40000000000 */
[C---:B------:R-:W-:Y:S01]  /*04e0*/  VIADD R8, R4.reuse, 0x2 ;  /* 0x0000000204087836 */ /* 0x040fe20000000000 */
[----:B------:R0:W-:Y:S01]  /*04f0*/  STS [R5], R4 ;  /* 0x0000000405007388 */ /* 0x0001e20000000800 */
[C---:B------:R-:W-:Y:S02]  /*0500*/  VIADD R10, R4.reuse, 0x3 ;  /* 0x00000003040a7836 */ /* 0x040fe40000000000 */
[C---:B------:R-:W-:Y:S01]  /*0510*/  VIADD R12, R4.reuse, 0x4 ;  /* 0x00000004040c7836 */ /* 0x040fe20000000000 */
[----:B------:R1:W-:Y:S01]  /*0520*/  STS [R5+0x4], R6 ;  /* 0x0000040605007388 */ /* 0x0003e20000000800 */
[----:B------:R-:W-:-:S02]  /*0530*/  VIADD R14, R4, 0x5 ;  /* 0x00000005040e7836 */ /* 0x000fc40000000000 */
[C---:B------:R-:W-:Y:S01]  /*0540*/  VIADD R20, R4.reuse, 0x6 ;  /* 0x0000000604147836 */ /* 0x040fe20000000000 */
[----:B------:R1:W-:Y:S01]  /*0550*/  STS [R5+0x8], R8 ;  /* 0x0000080805007388 */ /* 0x0003e20000000800 */
[C---:B------:R-:W-:Y:S02]  /*0560*/  VIADD R24, R4.reuse, 0x7 ;  /* 0x0000000704187836 */ /* 0x040fe40000000000 */
[----:B0-----:R-:W-:Y:S01]  /*0570*/  VIADD R4, R4, 0x8 ;  /* 0x0000000804047836 */ /* 0x001fe20000000000 */
[----:B------:R1:W-:Y:S04]  /*0580*/  STS [R5+0xc], R10 ;  /* 0x00000c0a05007388 */ /* 0x0003e80000000800 */
[----:B------:R1:W-:Y:S04]  /*0590*/  STS [R5+0x10], R12 ;  /* 0x0000100c05007388 */ /* 0x0003e80000000800 */
[----:B------:R1:W-:Y:S04]  /*05a0*/  STS [R5+0x14], R14 ;  /* 0x0000140e05007388 */ /* 0x0003e80000000800 */
[----:B------:R1:W-:Y:S04]  /*05b0*/  STS [R5+0x18], R20 ;  /* 0x0000181405007388 */ /* 0x0003e80000000800 */
[----:B------:R1:W-:Y:S02]  /*05c0*/  STS [R5+0x1c], R24 ;  /* 0x00001c1805007388 */ /* 0x0003e40000000800 */
.L_x_12:
[----:B------:R-:W-:Y:S05]  /*05d0*/  BSYNC.RECONVERGENT B2 ;  /* 0x0000000000027941 */ /* 0x000fea0003800200 */
.L_x_11:
[----:B------:R-:W-:Y:S05]  /*05e0*/  @!P1 BRA `(.L_x_10) ;  /* 0x0000000000709947 */ /* 0x000fea0003800000 */
[----:B-1----:R-:W-:Y:S01]  /*05f0*/  IADD3 R5, PT, PT, R0, 0x7, RZ ;  /* 0x0000000700057810 */ /* 0x002fe20007ffe0ff */
[----:B------:R-:W-:Y:S03]  /*0600*/  BSSY.RECONVERGENT B2, `(.L_x_13) ;  /* 0x0000010000027945 */ /* 0x000fe60003800200 */
[C---:B------:R-:W-:Y:S02]  /*0610*/  LOP3.LUT R6, R5.reuse, 0x7, RZ, 0xc0, !PT ;  /* 0x0000000705067812 */ /* 0x040fe400078ec0ff */
[----:B------:R-:W-:-:S03]  /*0620*/  LOP3.LUT R5, R5, 0x3, RZ, 0xc0, !PT ;  /* 0x0000000305057812 */ /* 0x000fc600078ec0ff */
[----:B------:R-:W-:Y:S01]  /*0630*/  VIADD R6, R6, 0xffffffff ;  /* 0xffffffff06067836 */ /* 0x000fe20000000000 */
[----:B------:R-:W-:-:S04]  /*0640*/  ISETP.NE.AND P1, PT, R5, RZ, PT ;  /* 0x000000ff0500720c */ /* 0x000fc80003f25270 */
[----:B------:R-:W-:-:S13]  /*0650*/  ISETP.GE.U32.AND P0, PT, R6, 0x3, PT ;  /* 0x000000030600780c */ /* 0x000fda0003f06070 */
[----:B------:R-:W-:Y:S05]  /*0660*/  @!P0 BRA `(.L_x_14) ;  /* 0x0000000000248947 */ /* 0x000fea0003800000 */
[C---:B------:R-:W-:Y:S02]  /*0670*/  IMAD R7, R4.reuse, 0x4, R3 ;  /* 0x0000000404077824 */ /* 0x040fe400078e0203 */
[C---:B------:R-:W-:Y:S02]  /*0680*/  VIADD R6, R4.reuse, 0x1 ;  /* 0x0000000104067836 */ /* 0x040fe40000000000 */
[C---:B------:R-:W-:Y:S01]  /*0690*/  VIADD R8, R4.reuse, 0x2 ;  /* 0x0000000204087836 */ /* 0x040fe20000000000 */
[----:B------:R0:W-:Y:S01]  /*06a0*/  STS [R7], R4 ;  /* 0x0000000407007388 */ /* 0x0001e20000000800 */
[----:B------:R-:W-:-:S03]  /*06b0*/  VIADD R10, R4, 0x3 ;  /* 0x00000003040a7836 */ /* 0x000fc60000000000 */
[----:B------:R1:W-:Y:S04]  /*06c0*/  STS [R7+0x4], R6 ;  /* 0x0000040607007388 */ /* 0x0003e80000000800 */
[----:B------:R1:W-:Y:S01]  /*06d0*/  STS [R7+0x8], R8 ;  /* 0x0000080807007388 */ /* 0x0003e20000000800 */
[----:B0-----:R-:W-:-:S03]  /*06e0*/  VIADD R4, R4, 0x4 ;  /* 0x0000000404047836 */ /* 0x001fc60000000000 */
[----:B------:R1:W-:Y:S04]  /*06f0*/  STS [R7+0xc], R10 ;  /* 0x00000c0a07007388 */ /* 0x0003e80000000800 */
.L_x_14:
[----:B------:R-:W-:Y:S05]  /*0700*/  BSYNC.RECONVERGENT B2 ;  /* 0x0000000000027941 */ /* 0x000fea0003800200 */
.L_x_13:
[----:B------:R-:W-:Y:S05]  /*0710*/  @!P1 BRA `(.L_x_10) ;  /* 0x0000000000249947 */ /* 0x000fea0003800000 */
[----:B-1----:R-:W-:Y:S01]  /*0720*/  IMAD R7, R4, 0x4, R3 ;  /* 0x0000000404077824 */ /* 0x002fe200078e0203 */
[----:B------:R-:W-:-:S04]  /*0730*/  ISETP.NE.AND P0, PT, R5, 0x1, PT ;  /* 0x000000010500780c */ /* 0x000fc80003f05270 */
[----:B------:R0:W-:Y:S09]  /*0740*/  STS [R7], R4 ;  /* 0x0000000407007388 */ /* 0x0001f20000000800 */
[----:B------:R-:W-:Y:S05]  /*0750*/  @!P0 BRA `(.L_x_10) ;  /* 0x0000000000148947 */ /* 0x000fea0003800000 */
[----:B------:R-:W-:Y:S01]  /*0760*/  ISETP.NE.AND P0, PT, R5, 0x2, PT ;  /* 0x000000020500780c */ /* 0x000fe20003f05270 */
[----:B------:R-:W-:-:S05]  /*0770*/  VIADD R5, R4, 0x1 ;  /* 0x0000000104057836 */ /* 0x000fca0000000000 */
[----:B------:R2:W-:Y:S07]  /*0780*/  STS [R7+0x4], R5 ;  /* 0x0000040507007388 */ /* 0x0005ee0000000800 */
[----:B0-----:R-:W-:-:S05]  /*0790*/  @P0 VIADD R4, R4, 0x2 ;  /* 0x0000000204040836 */ /* 0x001fca0000000000 */
[----:B------:R2:W-:Y:S02]  /*07a0*/  @P0 STS [R7+0x8], R4 ;  /* 0x0000080407000388 */ /* 0x0005e40000000800 */
.L_x_10:
[----:B------:R-:W-:Y:S05]  /*07b0*/  BSYNC.RECONVERGENT B1 ;  /* 0x0000000000017941 */ /* 0x000fea0003800200 */
.L_x_9:
[C---:B------:R-:W-:Y:S01]  /*07c0*/  LOP3.LUT R21, R22.reuse, 0x3, RZ, 0xc0, !PT ;  /* 0x0000000316157812 */ /* 0x040fe200078ec0ff */
[----:B------:R-:W-:Y:S01]  /*07d0*/  IMAD.MOV.U32 R11, RZ, RZ, 0x1 ;  /* 0x00000001ff0b7424 */ /* 0x000fe200078e00ff */
[----:B-1----:R-:W-:-:S07]  /*07e0*/  LOP3.LUT R10, R22, 0xfffffffc, RZ, 0xc0, !PT ;  /* 0xfffffffc160a7812 */ /* 0x002fce00078ec0ff */
.L_x_20:
[----:B0-----:R-:W0:Y:S01]  /*07f0*/  LDCU.64 UR6, c[0x0][0x380] ;  /* 0x00007000ff0677ac */ /* 0x001e220008000a00 */
[----:B-1----:R1:W-:Y:S01]  /*0800*/  STS [R3], R11 ;  /* 0x0000000b03007388 */ /* 0x0023e20000000800 */
[----:B------:R-:W-:Y:S01]  /*0810*/  ISETP.GE.U32.AND P0, PT, R19, 0x3, PT ;  /* 0x000000031300780c */ /* 0x000fe20003f06070 */
[----:B------:R-:W-:Y:S01]  /*0820*/  VIADD R12, R11, 0xffffffff ;  /* 0xffffffff0b0c7836 */ /* 0x000fe20000000000 */
[----:B------:R-:W-:Y:S01]  /*0830*/  BSSY.RECONVERGENT B1, `(.L_x_15) ;  /* 0x0000054000017945 */ /* 0x000fe20003800200 */
[----:B------:R-:W-:Y:S02]  /*0840*/  IMAD.MOV.U32 R20, RZ, RZ, 0x1 ;  /* 0x00000001ff147424 */ /* 0x000fe400078e00ff */
[----:B------:R-:W-:Y:S01]  /*0850*/  IMAD.MOV.U32 R13, RZ, RZ, R11 ;  /* 0x000000ffff0d7224 */ /* 0x000fe200078e000b */
[----:B0-2---:R-:W-:-:S04]  /*0860*/  IADD3 R4, P1, P2, R17, UR6, R12 ;  /* 0x0000000611047c10 */ /* 0x005fc8000fa3e00c */
[----:B------:R-:W-:-:S03]  /*0870*/  IADD3.X R5, PT, PT, R18, UR7, RZ, P1, P2 ;  /* 0x0000000712057c10 */ /* 0x000fc60008fe44ff */
[----:B-1----:R-:W-:Y:S06]  /*0880*/  @!P0 BRA `(.L_x_16) ;  /* 0x0000000400388947 */ /* 0x002fec0003800000 */
[----:B------:R0:W5:Y:S01]  /*0890*/  LDG.E.U8 R15, desc[UR8][R4.64] ;  /* 0x00000008040f7981 */ /* 0x000162000c1e1100 */
[----:B------:R-:W1:Y:S01]  /*08a0*/  LDC.64 R6, c[0x0][0x398] ;  /* 0x0000e600ff067b82 */ /* 0x000e620000000a00 */
[----:B------:R-:W-:Y:S01]  /*08b0*/  BSSY.RECONVERGENT B2, `(.L_x_16) ;  /* 0x000004b000027945 */ /* 0x000fe20003800200 */
[----:B------:R-:W-:Y:S02]  /*08c0*/  IMAD.MOV.U32 R20, RZ, RZ, 0x1 ;  /* 0x00000001ff147424 */ /* 0x000fe400078e00ff */
[----:B------:R-:W-:-:S07]  /*08d0*/  IMAD.MOV.U32 R13, RZ, RZ, R11 ;  /* 0x000000ffff0d7224 */ /* 0x000fce00078e000b */
.L_x_17:
[----:B------:R-:W-:-:S05]  /*08e0*/  VIADD R9, R20, 0xffffffff ;  /* 0xffffffff14097836 */ /* 0x000fca0000000000 */
[----:B-1----:R-:W-:-:S04]  /*08f0*/  IADD3 R8, P0, PT, R9, R6, RZ ;  /* 0x0000000609087210 */ /* 0x002fc80007f1e0ff */
[----:B------:R-:W-:-:S05]  /*0900*/  IADD3.X R9, PT, PT, RZ, R7, RZ, P0, !PT ;  /* 0x00000007ff097210 */ /* 0x000fca00007fe4ff */
[----:B------:R-:W2:Y:S04]  /*0910*/  LDG.E.U8 R28, desc[UR8][R8.64] ;  /* 0x00000008081c7981 */ /* 0x000ea8000c1e1100 */
[----:B------:R-:W3:Y:S04]  /*0920*/  LDG.E.U8 R23, desc[UR8][R8.64+0x1] ;  /* 0x0000010808177981 */ /* 0x000ee8000c1e1100 */
[----:B------:R-:W4:Y:S04]  /*0930*/  LDG.E.U8 R14, desc[UR8][R8.64+0x2] ;  /* 0x00000208080e7981 */ /* 0x000f28000c1e1100 */
[----:B------:R1:W4:Y:S01]  /*0940*/  LDG.E.U8 R22, desc[UR8][R8.64+0x3] ;  /* 0x0000030808167981 */ /* 0x000322000c1e1100 */
[----:B------:R-:W-:-:S02]  /*0950*/  IMAD R24, R20, 0x4, R3 ;  /* 0x0000000414187824 */ /* 0x000fc400078e0203 */
[----:B------:R-:W-:-:S03]  /*0960*/  VIADD R25, R12, 0x1 ;  /* 0x000000010c197836 */ /* 0x000fc60000000000 */
[----:B------:R-:W0:Y:S04]  /*0970*/  LDS R26, [R24] ;  /* 0x00000000181a7984 */ /* 0x000e280000000800 */
[----:B-1----:R-:W1:Y:S01]  /*0980*/  LDS R8, [R24+0x4] ;  /* 0x0000040018087984 */ /* 0x002e620000000800 */
[----:B0-----:R-:W-:-:S13]  /*0990*/  ISETP.GE.AND P0, PT, R26, R13, PT ;  /* 0x0000000d1a00720c */ /* 0x001fda0003f06270 */
[----:B------:R-:W-:Y:S01]  /*09a0*/  @P0 IMAD.MOV.U32 R27, RZ, RZ, R25 ;  /* 0x000000ffff1b0224 */ /* 0x000fe200078e0019 */
[CC--:B--2--5:R-:W-:Y:S02]  /*09b0*/  ISETP.NE.OR P2, PT, R28.reuse, R15.reuse, P0 ;  /* 0x0000000f1c00720c */ /* 0x0e4fe40000745670 */
[----:B------:R-:W-:-:S11]  /*09c0*/  ISETP.NE.OR P1, PT, R28, R15, !P0 ;  /* 0x0000000f1c00720c */ /* 0x000fd60004725670 */
[--C-:B------:R-:W-:Y:S02]  /*09d0*/  @!P2 IMAD.MOV R25, RZ, RZ, R12.reuse ;  /* 0x000000ffff19a224 */ /* 0x100fe400078e020c */
[--C-:B------:R-:W-:Y:S01]  /*09e0*/  @!P1 IMAD.MOV R27, RZ, RZ, R12.reuse ;  /* 0x000000ffff1b9224 */ /* 0x100fe200078e020c */
[----:B------:R-:W-:Y:S02]  /*09f0*/  @!P0 PRMT R12, R15, 0x7610, R12 ;  /* 0x000076100f0c8816 */ /* 0x000fe4000000000c */
[----:B------:R-:W-:Y:S02]  /*0a00*/  @!P0 VIADDMNMX.U32 R9, R26, 0x1, R25, PT ;  /* 0x000000011a098846 */ /* 0x000fe40003800019 */
[----:B------:R-:W-:Y:S02]  /*0a10*/  @P0 VIADDMNMX.U32 R9, R13, 0x1, R27, PT ;  /* 0x000000010d090846 */ /* 0x000fe4000380001b */
[----:B------:R-:W-:Y:S02]  /*0a20*/  @P0 PRMT R12, R15, 0x7610, R12 ;  /* 0x000076100f0c0816 */ /* 0x000fe4000000000c */
[----:B-1----:R-:W-:Y:S01]  /*0a30*/  ISETP.GE.AND P2, PT, R8, R9, PT ;  /* 0x000000090800720c */ /* 0x002fe20003f46270 */
[----:B------:R-:W-:Y:S01]  /*0a40*/  STS [R24], R9 ;  /* 0x0000000918007388 */ /* 0x000fe20000000800 */
[----:B------:R-:W-:Y:S01]  /*0a50*/  PRMT R13, R12, 0x9910, RZ ;  /* 0x000099100c0d7816 */ /* 0x000fe200000000ff */
[----:B------:R-:W-:Y:S01]  /*0a60*/  VIADD R12, R26, 0x1 ;  /* 0x000000011a0c7836 */ /* 0x000fe20000000000 */
[----:B------:R-:W-:-:S02]  /*0a70*/  PLOP3.LUT P1, PT, PT, PT, PT, 0x80, 0x8 ;  /* 0x000000000008781c */ /* 0x000fc40003f2f070 */
[----:B------:R-:W-:-:S07]  /*0a80*/  PLOP3.LUT P0, PT, PT, PT, PT, 0x80, 0x8 ;  /* 0x000000000008781c */ /* 0x000fce0003f0f070 */
[CC--:B---3--:R-:W-:Y:S01]  /*0a90*/  @P2 ISETP.NE.AND P3, PT, R23.reuse, R13.reuse, PT ;  /* 0x0000000d1700220c */ /* 0x0c8fe20003f65270 */
[----:B------:R-:W-:Y:S01]  /*0aa0*/  @!P2 IMAD.MOV.U32 R27, RZ, RZ, R12 ;  /* 0x000000ffff1ba224 */ /* 0x000fe200078e000c */
[----:B------:R-:W-:Y:S02]  /*0ab0*/  @!P2 ISETP.NE.AND P4, PT, R23, R13, PT ;  /* 0x0000000d1700a20c */ /* 0x000fe40003f85270 */
[----:B------:R-:W0:Y:S01]  /*0ac0*/  LDS R23, [R24+0x8] ;  /* 0x0000080018177984 */ /* 0x000e220000000800 */
[----:B------:R-:W-:Y:S02]  /*0ad0*/  @P2 PLOP3.LUT P1, PT, P3, PT, PT, 0x80, 0x8 ;  /* 0x000000000008281c */ /* 0x000fe40001f2f070 */
[----:B------:R-:W-:-:S11]  /*0ae0*/  @!P2 PLOP3.LUT P0, PT, P4, PT, PT, 0x80, 0x8 ;  /* 0x000000000008a81c */ /* 0x000fd6000270f070 */
[--C-:B------:R-:W-:Y:S01]  /*0af0*/  @!P1 IMAD.MOV R12, RZ, RZ, R26.reuse ;  /* 0x000000ffff0c9224 */ /* 0x100fe200078e021a */
[----:B------:R-:W-:Y:S01]  /*0b00*/  PLOP3.LUT P1, PT, PT, PT, PT, 0x80, 0x8 ;  /* 0x000000000008781c */ /* 0x000fe20003f2f070 */
[----:B------:R-:W-:-:S03]  /*0b10*/  @!P0 IMAD.MOV R27, RZ, RZ, R26 ;  /* 0x000000ffff1b8224 */ /* 0x000fc600078e021a */
[----:B------:R-:W-:Y:S02]  /*0b20*/  @P2 VIADDMNMX.U32 R25, R9, 0x1, R12, PT ;  /* 0x0000000109192846 */ /* 0x000fe4000380000c */
[----:B------:R-:W-:Y:S01]  /*0b30*/  @!P2 VIADDMNMX.U32 R25, R8, 0x1, R27, PT ;  /* 0x000000010819a846 */ /* 0x000fe2000380001b */
[----:B------:R-:W1:Y:S04]  /*0b40*/  LDS R12, [R24+0xc] ;  /* 0x00000c00180c7984 */ /* 0x000e680000000800 */
[----:B------:R2:W-:Y:S01]  /*0b50*/  STS [R24+0x4], R25 ;  /* 0x0000041918007388 */ /* 0x0005e20000000800 */
[----:B0-----:R-:W-:-:S13]  /*0b60*/  ISETP.GE.AND P2, PT, R23, R25, PT ;  /* 0x000000191700720c */ /* 0x001fda0003f46270 */
[CC--:B----4-:R-:W-:Y:S02]  /*0b70*/  @P2 ISETP.NE.AND P0, PT, R14.reuse, R13.reuse, PT ;  /* 0x0000000d0e00220c */ /* 0x0d0fe40003f05270 */
[----:B------:R-:W-:Y:S01]  /*0b80*/  @!P2 ISETP.NE.AND P3, PT, R14, R13, PT ;  /* 0x0000000d0e00a20c */ /* 0x000fe20003f65270 */
[----:B------:R-:W-:Y:S01]  /*0b90*/  VIADD R14, R8, 0x1 ;  /* 0x00000001080e7836 */ /* 0x000fe20000000000 */
[----:B------:R-:W-:Y:S02]  /*0ba0*/  @P2 PLOP3.LUT P1, PT, P0, PT, PT, 0x80, 0x8 ;  /* 0x000000000008281c */ /* 0x000fe4000072f070 */
[----:B------:R-:W-:Y:S01]  /*0bb0*/  PLOP3.LUT P0, PT, PT, PT, PT, 0x80, 0x8 ;  /* 0x000000000008781c */ /* 0x000fe20003f0f070 */
[----:B------:R-:W-:Y:S01]  /*0bc0*/  @!P2 IMAD.MOV.U32 R26, RZ, RZ, R14 ;  /* 0x000000ffff1aa224 */ /* 0x000fe200078e000e */
[----:B------:R-:W-:-:S09]  /*0bd0*/  @!P2 PLOP3.LUT P0, PT, P3, PT, PT, 0x80, 0x8 ;  /* 0x000000000008a81c */ /* 0x000fd20001f0f070 */
[----:B------:R-:W-:Y:S01]  /*0be0*/  @!P1 IMAD.MOV R14, RZ, RZ, R8 ;  /* 0x000000ffff0e9224 */ /* 0x000fe200078e0208 */
[----:B------:R-:W-:-:S03]  /*0bf0*/  PLOP3.LUT P1, PT, PT, PT, PT, 0x80, 0x8 ;  /* 0x000000000008781c */ /* 0x000fc60003f2f070 */
[----:B------:R-:W-:Y:S01]  /*0c00*/  @!P0 IMAD.MOV R26, RZ, RZ, R8 ;  /* 0x000000ffff1a8224 */ /* 0x000fe200078e0208 */
[----:B------:R-:W-:Y:S01]  /*0c10*/  @P2 VIADDMNMX.U32 R27, R25, 0x1, R14, PT ;  /* 0x00000001191b2846 */ /* 0x000fe2000380000e */
[----:B------:R-:W-:-:S03]  /*0c20*/  VIADD R8, R23, 0x1 ;  /* 0x0000000117087836 */ /* 0x000fc60000000000 */
[----:B------:R-:W-:-:S04]  /*0c30*/  @!P2 VIADDMNMX.U32 R27, R23, 0x1, R26, PT ;  /* 0x00000001171ba846 */ /* 0x000fc8000380001a */
[----:B-1----:R-:W-:Y:S01]  /*0c40*/  ISETP.GE.AND P2, PT, R12, R27, PT ;  /* 0x0000001b0c00720c */ /* 0x002fe20003f46270 */
[----:B------:R2:W-:-:S12]  /*0c50*/  STS [R24+0x8], R27 ;  /* 0x0000081b18007388 */ /* 0x0005d80000000800 */
[CC--:B------:R-:W-:Y:S02]  /*0c60*/  @P2 ISETP.NE.AND P0, PT, R22.reuse, R13.reuse, PT ;  /* 0x0000000d1600220c */ /* 0x0c0fe40003f05270 */
[----:B------:R-:W-:Y:S01]  /*0c70*/  @!P2 ISETP.NE.AND P3, PT, R22, R13, PT ;  /* 0x0000000d1600a20c */ /* 0x000fe20003f65270 */
[----:B------:R-:W-:Y:S01]  /*0c80*/  @!P2 IMAD.MOV.U32 R13, RZ, RZ, R8 ;  /* 0x000000ffff0da224 */ /* 0x000fe200078e0008 */
[----:B------:R-:W-:Y:S02]  /*0c90*/  @P2 PLOP3.LUT P1, PT, P0, PT, PT, 0x80, 0x8 ;  /* 0x000000000008281c */ /* 0x000fe4000072f070 */
[----:B------:R-:W-:Y:S02]  /*0ca0*/  PLOP3.LUT P0, PT, PT, PT, PT, 0x80, 0x8 ;  /* 0x000000000008781c */ /* 0x000fe40003f0f070 */
[----:B------:R-:W-:-:S09]  /*0cb0*/  @!P2 PLOP3.LUT P0, PT, P3, PT, PT, 0x80, 0x8 ;  /* 0x000000000008a81c */ /* 0x000fd20001f0f070 */
[----:B------:R-:W-:-:S04]  /*0cc0*/  @!P1 IMAD.MOV R8, RZ, RZ, R23 ;  /* 0x000000ffff089224 */ /* 0x000fc800078e0217 */
[----:B------:R-:W-:-:S05]  /*0cd0*/  @!P0 IADD3 R13, PT, PT, R23, RZ, RZ ;  /* 0x000000ff170d8210 */ /* 0x000fca0007ffe0ff */
[----:B------:R-:W-:Y:S01]  /*0ce0*/  @!P2 IMAD.MOV.U32 R23, RZ, RZ, R13 ;  /* 0x000000ffff17a224 */ /* 0x000fe200078e000d */
[----:B------:R-:W-:-:S04]  /*0cf0*/  @P2 VIADDMNMX.U32 R13, R27, 0x1, R8, PT ;  /* 0x000000011b0d2846 */ /* 0x000fc80003800008 */
[----:B------:R-:W-:Y:S01]  /*0d00*/  @!P2 VIADDMNMX.U32 R13, R12, 0x1, R23, PT ;  /* 0x000000010c0da846 */ /* 0x000fe20003800017 */
[C---:B------:R-:W-:Y:S02]  /*0d10*/  VIADD R23, R20.reuse, 0x3 ;  /* 0x0000000314177836 */ /* 0x040fe40000000000 */
[----:B------:R-:W-:Y:S02]  /*0d20*/  VIADD R20, R20, 0x4 ;  /* 0x0000000414147836 */ /* 0x000fe40000000000 */
[----:B------:R2:W-:Y:S01]  /*0d30*/  STS [R24+0xc], R13 ;  /* 0x00000c0d18007388 */ /* 0x0005e20000000800 */
[----:B------:R-:W-:-:S13]  /*0d40*/  ISETP.NE.AND P0, PT, R23, R10, PT ;  /* 0x0000000a1700720c */ /* 0x000fda0003f05270 */
[----:B--2---:R-:W-:Y:S05]  /*0d50*/  @P0 BRA `(.L_x_17) ;  /* 0xfffffff800e00947 */ /* 0x004fea000383ffff */
[----:B------:R-:W-:Y:S05]  /*0d60*/  BSYNC.RECONVERGENT B2 ;  /* 0x0000000000027941 */ /* 0x000fea0003800200 */
.L_x_16:
[----:B------:R-:W-:Y:S05]  /*0d70*/  BSYNC.RECONVERGENT B1 ;  /* 0x0000000000017941 */ /* 0x000fea0003800200 */
.L_x_15:
[----:B------:R-:W-:Y:S01]  /*0d80*/  ISETP.NE.AND P0, PT, R21, RZ, PT ;  /* 0x000000ff1500720c */ /* 0x000fe20003f05270 */
[----:B------:R-:W-:-:S12]  /*0d90*/  BSSY.RECONVERGENT B1, `(.L_x_18) ;  /* 0x0000043000017945 */ /* 0x000fd80003800200 */
[----:B------:R-:W-:Y:S05]  /*0da0*/  @!P0 BRA `(.L_x_19) ;  /* 0x0000000400048947 */ /* 0x000fea0003800000 */
[C---:B------:R-:W-:Y:S01]  /*0db0*/  IMAD R15, R20.reuse, 0x4, R3 ;  /* 0x00000004140f7824 */ /* 0x040fe200078e0203 */
[----:B------:R-:W0:Y:S01]  /*0dc0*/  LDCU.64 UR6, c[0x0][0x398] ;  /* 0x00007300ff0677ac */ /* 0x000e220008000a00 */
[----:B------:R-:W-:Y:S01]  /*0dd0*/  VIADD R8, R20, 0xffffffff ;  /* 0xffffffff14087836 */ /* 0x000fe20000000000 */
[----:B------:R-:W2:Y:S04]  /*0de0*/  LDG.E.U8 R4, desc[UR8][R4.64] ;  /* 0x0000000804047981 */ /* 0x000ea8000c1e1100 */
[----:B------:R-:W1:Y:S02]  /*0df0*/  LDS R22, [R15] ;  /* 0x000000000f167984 */ /* 0x000e640000000800 */
[----:B-1----:R-:W-:-:S13]  /*0e00*/  ISETP.GE.AND P0, PT, R22, R13, PT ;  /* 0x0000000d1600720c */ /* 0x002fda0003f06270 */
[----:B0-----:R-:W-:Y:S02]  /*0e10*/  @P0 IMAD.U32 R23, RZ, RZ, UR6 ;  /* 0x00000006ff170e24 */ /* 0x001fe4000f8e00ff */
[----:B------:R-:W-:-:S03]  /*0e20*/  @P0 IMAD.U32 R14, RZ, RZ, UR7 ;  /* 0x00000007ff0e0e24 */ /* 0x000fc6000f8e00ff */
[----:B------:R-:W-:Y:S01]  /*0e30*/  @P0 IADD3 R6, P1, PT, R8, R23, RZ ;  /* 0x0000001708060210 */ /* 0x000fe20007f3e0ff */
[----:B------:R-:W-:-:S04]  /*0e40*/  @!P0 IMAD.U32 R23, RZ, RZ, UR6 ;  /* 0x00000006ff178e24 */ /* 0x000fc8000f8e00ff */
[----:B------:R-:W-:Y:S01]  /*0e50*/  @P0 IMAD.X R7, RZ, RZ, R14, P1 ;  /* 0x000000ffff070224 */ /* 0x000fe200008e060e */
[----:B------:R-:W-:Y:S01]  /*0e60*/  @!P0 IADD3 R8, P1, PT, R8, R23, RZ ;  /* 0x0000001708088210 */ /* 0x000fe20007f3e0ff */
[----:B------:R-:W-:-:S04]  /*0e70*/  @!P0 IMAD.U32 R14, RZ, RZ, UR7 ;  /* 0x00000007ff0e8e24 */ /* 0x000fc8000f8e00ff */
[----:B------:R-:W-:Y:S01]  /*0e80*/  @!P0 IMAD.X R9, RZ, RZ, R14, P1 ;  /* 0x000000ffff098224 */ /* 0x000fe200008e060e */
[----:B------:R-:W2:Y:S05]  /*0e90*/  @P0 LDG.E.U8 R7, desc[UR8][R6.64] ;  /* 0x0000000806070981 */ /* 0x000eaa000c1e1100 */
[----:B------:R-:W3:Y:S01]  /*0ea0*/  @!P0 LDG.E.U8 R9, desc[UR8][R8.64] ;  /* 0x0000000808098981 */ /* 0x000ee2000c1e1100 */
[----:B------:R-:W-:-:S04]  /*0eb0*/  VIADD R25, R12, 0x1 ;  /* 0x000000010c197836 */ /* 0x000fc80000000000 */
[----:B------:R-:W-:Y:S01]  /*0ec0*/  @P0 IMAD.MOV.U32 R24, RZ, RZ, R25 ;  /* 0x000000ffff180224 */ /* 0x000fe200078e0019 */
[-C--:B--2---:R-:W-:Y:S02]  /*0ed0*/  ISETP.NE.OR P2, PT, R7, R4.reuse, !P0 ;  /* 0x000000040700720c */ /* 0x084fe40004745670 */
[----:B---3--:R-:W-:-:S11]  /*0ee0*/  ISETP.NE.OR P1, PT, R9, R4, P0 ;  /* 0x000000040900720c */ /* 0x008fd60000725670 */
[--C-:B------:R-:W-:Y:S02]  /*0ef0*/  @!P2 IMAD.MOV R24, RZ, RZ, R12.reuse ;  /* 0x000000ffff18a224 */ /* 0x100fe400078e020c */
[----:B------:R-:W-:-:S03]  /*0f00*/  @!P1 IMAD.MOV R25, RZ, RZ, R12 ;  /* 0x000000ffff199224 */ /* 0x000fc600078e020c */
[----:B------:R-:W-:Y:S02]  /*0f10*/  @P0 VIADDMNMX.U32 R12, R13, 0x1, R24, PT ;  /* 0x000000010d0c0846 */ /* 0x000fe40003800018 */
[----:B------:R-:W-:-:S05]  /*0f20*/  @!P0 VIADDMNMX.U32 R12, R22, 0x1, R25, PT ;  /* 0x00000001160c8846 */ /* 0x000fca0003800019 */
[----:B------:R0:W-:Y:S01]  /*0f30*/  STS [R15], R12 ;  /* 0x0000000c0f007388 */ /* 0x0001e20000000800 */
[----:B------:R-:W-:Y:S02]  /*0f40*/  ISETP.NE.AND P1, PT, R21, 0x1, PT ;  /* 0x000000011500780c */ /* 0x000fe40003f25270 */
[----:B------:R-:W-:-:S04]  /*0f50*/  @P0 PRMT R7, R4, 0x7610, R7 ;  /* 0x0000761004070816 */ /* 0x000fc80000000007 */
[----:B------:R-:W-:-:S07]  /*0f60*/  @!P0 PRMT R7, R4, 0x7610, R7 ;  /* 0x0000761004078816 */ /* 0x000fce0000000007 */
[----:B0-----:R-:W-:Y:S05]  /*0f70*/  @!P1 BRA `(.L_x_19) ;  /* 0x0000000000909947 */ /* 0x001fea0003800000 */
[----:B------:R-:W-:Y:S01]  /*0f80*/  IADD3 R4, P0, PT, R20, R23, RZ ;  /* 0x0000001714047210 */ /* 0x000fe20007f1e0ff */
[----:B------:R-:W0:Y:S03]  /*0f90*/  LDS R6, [R15+0x4] ;  /* 0x000004000f067984 */ /* 0x000e260000000800 */
[----:B------:R-:W-:-:S05]  /*0fa0*/  IADD3.X R5, PT, PT, RZ, R14, RZ, P0, !PT ;  /* 0x0000000eff057210 */ /* 0x000fca00007fe4ff */
[----:B------:R1:W2:Y:S01]  /*0fb0*/  LDG.E.U8 R4, desc[UR8][R4.64] ;  /* 0x0000000804047981 */ /* 0x0002a2000c1e1100 */
[----:B------:R-:W-:Y:S02]  /*0fc0*/  PRMT R7, R7, 0x9910, RZ ;  /* 0x0000991007077816 */ /* 0x000fe400000000ff */
[----:B------:R-:W-:Y:S01]  /*0fd0*/  PLOP3.LUT P1, PT, PT, PT, PT, 0x80, 0x8 ;  /* 0x000000000008781c */ /* 0x000fe20003f2f070 */
[----:B-1----:R-:W-:Y:S01]  /*0fe0*/  VIADD R5, R22, 0x1 ;  /* 0x0000000116057836 */ /* 0x002fe20000000000 */
[----:B0-----:R-:W-:-:S13]  /*0ff0*/  ISETP.GE.AND P2, PT, R6, R12, PT ;  /* 0x0000000c0600720c */ /* 0x001fda0003f46270 */
[CC--:B--2---:R-:W-:Y:S02]  /*1000*/  @P2 ISETP.NE.AND P0, PT, R4.reuse, R7.reuse, PT ;  /* 0x000000070400220c */ /* 0x0c4fe40003f05270 */
[----:B------:R-:W-:Y:S01]  /*1010*/  @!P2 ISETP.NE.AND P3, PT, R4, R7, PT ;  /* 0x000000070400a20c */ /* 0x000fe20003f65270 */
[----:B------:R-:W-:Y:S01]  /*1020*/  @P2 IMAD.MOV.U32 R4, RZ, RZ, R5 ;  /* 0x000000ffff042224 */ /* 0x000fe200078e0005 */
[----:B------:R-:W-:Y:S02]  /*1030*/  @P2 PLOP3.LUT P1, PT, P0, PT, PT, 0x80, 0x8 ;  /* 0x000000000008281c */ /* 0x000fe4000072f070 */
[----:B------:R-:W-:Y:S02]  /*1040*/  PLOP3.LUT P0, PT, PT, PT, PT, 0x80, 0x8 ;  /* 0x000000000008781c */ /* 0x000fe40003f0f070 */
[----:B------:R-:W-:-:S09]  /*1050*/  @!P2 PLOP3.LUT P0, PT, P3, PT, PT, 0x80, 0x8 ;  /* 0x000000000008a81c */ /* 0x000fd20001f0f070 */
[----:B------:R-:W-:-:S04]  /*1060*/  @!P1 IMAD.MOV R4, RZ, RZ, R22 ;  /* 0x000000ffff049224 */ /* 0x000fc800078e0216 */
[----:B------:R-:W-:Y:S01]  /*1070*/  @!P0 IMAD.MOV R5, RZ, RZ, R22 ;  /* 0x000000ffff058224 */ /* 0x000fe200078e0216 */
[----:B------:R-:W-:Y:S02]  /*1080*/  @P2 VIADDMNMX.U32 R12, R12, 0x1, R4, PT ;  /* 0x000000010c0c2846 */ /* 0x000fe40003800004 */
[----:B------:R-:W-:Y:S02]  /*1090*/  ISETP.NE.AND P0, PT, R21, 0x2, PT ;  /* 0x000000021500780c */ /* 0x000fe40003f05270 */
[----:B------:R-:W-:-:S05]  /*10a0*/  @!P2 VIADDMNMX.U32 R12, R6, 0x1, R5, PT ;  /* 0x00000001060ca846 */ /* 0x000fca0003800005 */
[----:B------:R0:W-:Y:S06]  /*10b0*/  STS [R15+0x4], R12 ;  /* 0x0000040c0f007388 */ /* 0x0001ec0000000800 */
[----:B------:R-:W-:Y:S05]  /*10c0*/  @!P0 BRA `(.L_x_19) ;  /* 0x00000000003c8947 */ /* 0x000fea0003800000 */
[----:B------:R-:W-:Y:S01]  /*10d0*/  VIADD R4, R20, 0x1 ;  /* 0x0000000114047836 */ /* 0x000fe20000000000 */
[----:B------:R-:W1:Y:S04]  /*10e0*/  LDS R9, [R15+0x8] ;  /* 0x000008000f097984 */ /* 0x000e680000000800 */
[----:B------:R-:W-:-:S05]  /*10f0*/  IADD3 R4, P0, PT, R4, R23, RZ ;  /* 0x0000001704047210 */ /* 0x000fca0007f1e0ff */
[----:B------:R-:W-:-:S05]  /*1100*/  IMAD.X R5, RZ, RZ, R14, P0 ;  /* 0x000000ffff057224 */ /* 0x000fca00000e060e */
[----:B------:R-:W2:Y:S01]  /*1110*/  LDG.E.U8 R4, desc[UR8][R4.64] ;  /* 0x0000000804047981 */ /* 0x000ea2000c1e1100 */
[----:B-1----:R-:W-:-:S04]  /*1120*/  ISETP.GE.AND P0, PT, R9, R12, PT ;  /* 0x0000000c0900720c */ /* 0x002fc80003f06270 */
[CC--:B--2---:R-:W-:Y:S02]  /*1130*/  ISETP.NE.OR P2, PT, R4.reuse, R7.reuse, !P0 ;  /* 0x000000070400720c */ /* 0x0c4fe40004745670 */
[----:B------:R-:W-:Y:S01]  /*1140*/  ISETP.NE.OR P1, PT, R4, R7, P0 ;  /* 0x000000070400720c */ /* 0x000fe20000725670 */
[----:B------:R-:W-:-:S06]  /*1150*/  VIADD R7, R6, 0x1 ;  /* 0x0000000106077836 */ /* 0x000fcc0000000000 */
[----:B------:R-:W-:-:S04]  /*1160*/  @!P0 IMAD.MOV.U32 R8, RZ, RZ, R7 ;  /* 0x000000ffff088224 */ /* 0x000fc800078e0007 */
[--C-:B------:R-:W-:Y:S02]  /*1170*/  @!P2 IMAD.MOV R7, RZ, RZ, R6.reuse ;  /* 0x000000ffff07a224 */ /* 0x100fe400078e0206 */
[----:B------:R-:W-:-:S03]  /*1180*/  @!P1 IMAD.MOV R8, RZ, RZ, R6 ;  /* 0x000000ffff089224 */ /* 0x000fc600078e0206 */
[----:B0-----:R-:W-:Y:S02]  /*1190*/  @P0 VIADDMNMX.U32 R12, R12, 0x1, R7, PT ;  /* 0x000000010c0c0846 */ /* 0x001fe40003800007 */
[----:B------:R-:W-:-:S05]  /*11a0*/  @!P0 VIADDMNMX.U32 R12, R9, 0x1, R8, PT ;  /* 0x00000001090c8846 */ /* 0x000fca0003800008 */
[----:B------:R1:W-:Y:S02]  /*11b0*/  STS [R15+0x8], R12 ;  /* 0x0000080c0f007388 */ /* 0x0003e40000000800 */
.L_x_19:
[----:B------:R-:W-:Y:S05]  /*11c0*/  BSYNC.RECONVERGENT B1 ;  /* 0x0000000000017941 */ /* 0x000fea0003800200 */
.L_x_18:
[----:B------:R-:W-:-:S05]  /*11d0*/  VIADD R11, R11, 0x1 ;  /* 0x000000010b0b7836 */ /* 0x000fca0000000000 */
[----:B------:R-:W-:-:S13]  /*11e0*/  ISETP.NE.AND P0, PT, R11, R0, PT ;  /* 0x000000000b00720c */ /* 0x000fda0003f05270 */
[----:B------:R-:W-:Y:S05]  /*11f0*/  @P0 BRA `(.L_x_20) ;  /* 0xfffffff4007c0947 */ /* 0x000fea000383ffff */
.L_x_4:
[----:B------:R-:W-:Y:S05]  /*1200*/  BSYNC.RECONVERGENT B0 ;  /* 0x0000000000007941 */ /* 0x000fea0003800200 */
.L_x_3:
[----:B------:R-:W-:Y:S01]  /*1210*/  IMAD R2, R2, 0x4, R3 ;  /* 0x0000000402027824 */ /* 0x000fe200078e0203 */
[----:B------:R-:W2:Y:S01]  /*1220*/  LDCU UR4, c[0x0][0x3a0] ;  /* 0x00007400ff0477ac */ /* 0x000ea20008000800 */
[----:B------:R-:W-:Y:S04]  /*1230*/  BSSY.RECONVERGENT B0, `(.L_x_21) ;  /* 0x000000b000007945 */ /* 0x000fe80003800200 */
[----:B------:R-:W2:Y:S02]  /*1240*/  LDS R2, [R2] ;  /* 0x0000000002027984 */ /* 0x000ea40000000800 */
[----:B--2---:R-:W-:-:S13]  /*1250*/  ISETP.GT.AND P0, PT, R2, UR4, PT ;  /* 0x0000000402007c0c */ /* 0x004fda000bf04270 */
[----:B------:R-:W-:Y:S05]  /*1260*/  @P0 BRA `(.L_x_22) ;  /* 0x00000000001c0947 */ /* 0x000fea0003800000 */
[----:B------:R-:W2:Y:S01]  /*1270*/  S2R R0, SR_LANEID ;  /* 0x0000000000007919 */ /* 0x000ea20000000000 */
[----:B------:R-:W3:Y:S01]  /*1280*/  LDC.64 R4, c[0x0][0x3a8] ;  /* 0x0000ea00ff047b82 */ /* 0x000ee20000000a00 */
[----:B------:R-:W-:Y:S02]  /*1290*/  VOTEU.ANY UR4, UPT, PT ;  /* 0x0000000000047886 */ /* 0x000fe400038e0100 */
[----:B------:R-:W-:Y:S02]  /*12a0*/  UFLO.U32 UR6, UR4 ;  /* 0x00000004000672bd */ /* 0x000fe400080e0000 */
[----:B------:R-:W3:Y:S04]  /*12b0*/  POPC R7, UR4 ;  /* 0x0000000400077d09 */ /* 0x000ee80008000000 */
[----:B--2---:R-:W-:-:S13]  /*12c0*/  ISETP.EQ.U32.AND P0, PT, R0, UR6, PT ;  /* 0x0000000600007c0c */ /* 0x004fda000bf02070 */
[----:B---3--:R2:W-:Y:S02]  /*12d0*/  @P0 REDG.E.ADD.STRONG.GPU desc[UR8][R4.64], R7 ;  /* 0x000000070400098e */ /* 0x0085e4000c12e108 */
.L_x_22:
[----:B------:R-:W-:Y:S05]  /*12e0*/  BSYNC.RECONVERGENT B0 ;  /* 0x0000000000007941 */ /* 0x000fea0003800200 */
.L_x_21:
[----:B------:R-:W3:Y:S01]  /*12f0*/  LDCU UR4, c[0x0][0x38c] ;  /* 0x00007180ff0477ac */ /* 0x000ee20008000800 */
[----:B------:R-:W-:Y:S02]  /*1300*/  VIADD R17, R17, UR5 ;  /* 0x0000000511117c36 */ /* 0x000fe40008000000 */
[----:B------:R-:W-:-:S03]  /*1310*/  VIADD R16, R16, -UR5 ;  /* 0x8000000510107c36 */ /* 0x000fc60008000000 */
[----:B---3--:R-:W-:-:S13]  /*1320*/  ISETP.GE.AND P0, PT, R17, UR4, PT ;  /* 0x0000000411007c0c */ /* 0x008fda000bf06270 */
[----:B------:R-:W-:Y:S05]  /*1330*/  @!P0 BRA `(.L_x_23) ;  /* 0xffffffec00788947 */ /* 0x000fea000383ffff */
[----:B------:R-:W-:Y:S05]  /*1340*/  EXIT ;  /* 0x000000000000794d */ /* 0x000fea0003800000 */
.L_x_24:
        /* <DEDUP_REMOVED lines=11> */
.L_x_26:


//--------------------- .nv.shared._Z14sum_all_kernelPiS_i --------------------------
	.section	.nv.shared._Z14sum_all_kernelPiS_i,"aw",@nobits
	.sectionflags	@""
	.align	16
	.zero		1024


//--------------------- .nv.shared.reserved.0     --------------------------
	.section	.nv.shared.reserved.0,"aw",@nobits
	.weak		__nv_reservedSMEM_offset_0_alias
	.size		__nv_reservedSMEM_offset_0_alias, 0, 64
	.other		__nv_reservedSMEM_offset_0_alias,@"STO_CUDA_RESERVED_SHARED STV_DEFAULT"
__nv_reservedSMEM_offset_0_alias:
	.zero		0
	.zero		64


//--------------------- .nv.shared._Z22compute_matches_kernelPciiiiS_iPi --------------------------
	.section	.nv.shared._Z22compute_matches_kernelPciiiiS_iPi,"aw",@nobits
	.sectionflags	@""
	.align	16
.nv.shared._Z22compute_matches_kernelPciiiiS_iPi:
	.zero		17408


//--------------------- .nv.constant0._Z14sum_all_kernelPiS_i --------------------------
	.section	.nv.constant0._Z14sum_all_kernelPiS_i,"a",@progbits
	.sectionflags	@""
	.align	4
.nv.constant0._Z14sum_all_kernelPiS_i:
	.zero		916


//--------------------- .nv.constant0._Z22compute_matches_kernelPciiiiS_iPi --------------------------
	.section	.nv.constant0._Z22compute_matches_kernelPciiiiS_iPi,"a",@progbits
	.sectionflags	@""
	.align	4
.nv.constant0._Z22compute_matches_kernelPciiiiS_iPi:
	.zero		944


//--------------------- SYMBOLS --------------------------

	.type		.nv.reservedSmem.offset0,@object
	.size		.nv.reservedSmem.offset0,0x4
	.type		.nv.reservedSmem.cap,@object
	.size		.nv.reservedSmem.cap,0x4
